	.target	sm_100a

	.elftype	@"ET_EXEC"


//--------------------- .note.nv.tkinfo           --------------------------
	.section	.note.nv.tkinfo,"",@"SHT_NOTE"
	.sectionflags	@"SHF_NOTE_NV_TKINFO"
	.tkinfo
        /*0018*/ 	.word	0x00000002
        /*0030*/ 	.string	""
        /*0030*/ 	.string	"ptxas"
        /*0030*/ 	.string	"Cuda compilation tools, release 13.0, V13.0.88"
        /*0030*/ 	.string	"Build cuda_13.0.r13.0/compiler.36424714_0"
        /*0030*/ 	.string	"-arch sm_100a -m 64 "



//--------------------- .note.nv.cuinfo           --------------------------
	.section	.note.nv.cuinfo,"",@"SHT_NOTE"
	.sectionflags	@"SHF_NOTE_NV_CUINFO"
        /*0018*/ 	.short	0x0002
        /*001a*/ 	.short	0x0064
        /*001c*/ 	.short	0x0082
	.zero		2


//--------------------- .nv.info                  --------------------------
	.section	.nv.info,"",@"SHT_CUDA_INFO"
	.align	4


	//----- nvinfo : EIATTR_REGCOUNT
	.align		4
        /*0000*/ 	.byte	0x04, 0x2f
        /*0002*/ 	.short	(.L_19 - .L_18)
	.align		4
.L_18:
        /*0004*/ 	.word	index@(_ZN7cutlass13device_kernelINS_4gemm6kernel13GemmUniversalIN4cute5tupleIJiiiiEEENS1_10collective13CollectiveMmaINS1_35MainloopSm100TmaUmmaWarpSpecializedILi4ELi2ELi4ENS5_IJNS4_1CILi2EEESB_NSA_ILi1EEEEEEEENS5_IJNSA_ILi256EEENSA_ILi128EEESG_EEENS_10bfloat16_tENS5_IJlSC_lEEESI_SJ_NS4_8TiledMMAINS4_8MMA_AtomIJNS4_26SM100_MMA_F16BF16_2x1SM_SSISI_SI_fLi256ELi128ELNS4_4UMMA5MajorE0ELSO_0ELNSN_7ScaleInE0ELSP_0EEEEEENS4_6LayoutINS5_IJSC_SC_SC_EEENS5_IJNSA_ILi0EEESU_SU_EEEEENS5_IJNS4_10UnderscoreESX_SX_EEEEENS4_28SM100_TMA_2SM_LOAD_MULTICASTENS4_14ComposedLayoutINS4_7SwizzleILi3ELi4ELi3EEENS4_18smem_ptr_flag_bitsILi16EEENSS_INS5_IJNSA_ILi8EEENSA_ILi64EEEEEENS5_IJS17_SC_EEEEEEEvNS4_8identityENS4_18SM100_TMA_2SM_LOADES1B_vS1C_EENS_8epilogue10collective18CollectiveEpilogueINS1F_23Sm100TmaWarpSpecializedILi4ELi2ELi32ELb1ELb0EEEJNS5_IJSG_SG_SG_EEENS5_IJNSS_ISG_SC_EENSS_INSA_ILi32EEESC_EEEEESI_SJ_SI_SJ_NS1F_6fusion15FusionCallbacksIS1J_NS1P_17LinearCombinationISI_fSI_fLNS_15FloatRoundStyleE2EEES1K_S1O_JEEENS4_5SM1004TMEM4LOAD26SM100_TMEM_LOAD_32dp32b32xENS4_13SM90_TMA_LOADENS11_INS12_ILi2ELi4ELi3EEES15_NSS_INS5_IJS16_S1M_EEENS5_IJS1M_SC_EEEEEEENS4_39AutoVectorizingCopyWithAssumedAlignmentILi128EEENS4_14SM90_TMA_STOREES24_S26_S26_EEEvvEEEEvNT_6ParamsE)
        /*0008*/ 	.word	0x00000076


	//----- nvinfo : EIATTR_FRAME_SIZE
	.align		4
.L_19:
        /*000c*/ 	.byte	0x04, 0x11
        /*000e*/ 	.short	(.L_21 - .L_20)
	.align		4
.L_20:
        /*0010*/ 	.word	index@($__internal_2_$__cuda_sm10x_tcgen05_guardrail_trap_unallocated_columns_being_dealloced)
        /*0014*/ 	.word	0x00000000


	//----- nvinfo : EIATTR_FRAME_SIZE
	.align		4
.L_21:
        /*0018*/ 	.byte	0x04, 0x11
        /*001a*/ 	.short	(.L_23 - .L_22)
	.align		4
.L_22:
        /*001c*/ 	.word	index@($__internal_1_$__cuda_sm10x_tcgen05_guardrail_trap_phase_invalid_during_alloc)
        /*0020*/ 	.word	0x00000000


	//----- nvinfo : EIATTR_FRAME_SIZE
	.align		4
.L_23:
        /*0024*/ 	.byte	0x04, 0x11
        /*0026*/ 	.short	(.L_25 - .L_24)
	.align		4
.L_24:
        /*0028*/ 	.word	index@($__internal_0_$__cuda_sm10x_tcgen05_guardrail_trap_col_being_dealloced_not_returned_by_alloc)
        /*002c*/ 	.word	0x00000000


	//----- nvinfo : EIATTR_FRAME_SIZE
	.align		4
.L_25:
        /*0030*/ 	.byte	0x04, 0x11
        /*0032*/ 	.short	(.L_27 - .L_26)
	.align		4
.L_26:
        /*0034*/ 	.word	index@(_ZN7cutlass13device_kernelINS_4gemm6kernel13GemmUniversalIN4cute5tupleIJiiiiEEENS1_10collective13CollectiveMmaINS1_35MainloopSm100TmaUmmaWarpSpecializedILi4ELi2ELi4ENS5_IJNS4_1CILi2EEESB_NSA_ILi1EEEEEEEENS5_IJNSA_ILi256EEENSA_ILi128EEESG_EEENS_10bfloat16_tENS5_IJlSC_lEEESI_SJ_NS4_8TiledMMAINS4_8MMA_AtomIJNS4_26SM100_MMA_F16BF16_2x1SM_SSISI_SI_fLi256ELi128ELNS4_4UMMA5MajorE0ELSO_0ELNSN_7ScaleInE0ELSP_0EEEEEENS4_6LayoutINS5_IJSC_SC_SC_EEENS5_IJNSA_ILi0EEESU_SU_EEEEENS5_IJNS4_10UnderscoreESX_SX_EEEEENS4_28SM100_TMA_2SM_LOAD_MULTICASTENS4_14ComposedLayoutINS4_7SwizzleILi3ELi4ELi3EEENS4_18smem_ptr_flag_bitsILi16EEENSS_INS5_IJNSA_ILi8EEENSA_ILi64EEEEEENS5_IJS17_SC_EEEEEEEvNS4_8identityENS4_18SM100_TMA_2SM_LOADES1B_vS1C_EENS_8epilogue10collective18CollectiveEpilogueINS1F_23Sm100TmaWarpSpecializedILi4ELi2ELi32ELb1ELb0EEEJNS5_IJSG_SG_SG_EEENS5_IJNSS_ISG_SC_EENSS_INSA_ILi32EEESC_EEEEESI_SJ_SI_SJ_NS1F_6fusion15FusionCallbacksIS1J_NS1P_17LinearCombinationISI_fSI_fLNS_15FloatRoundStyleE2EEES1K_S1O_JEEENS4_5SM1004TMEM4LOAD26SM100_TMEM_LOAD_32dp32b32xENS4_13SM90_TMA_LOADENS11_INS12_ILi2ELi4ELi3EEES15_NSS_INS5_IJS16_S1M_EEENS5_IJS1M_SC_EEEEEEENS4_39AutoVectorizingCopyWithAssumedAlignmentILi128EEENS4_14SM90_TMA_STOREES24_S26_S26_EEEvvEEEEvNT_6ParamsE)
        /*0038*/ 	.word	0x00000000


	//----- nvinfo : EIATTR_MIN_STACK_SIZE
	.align		4
.L_27:
        /*003c*/ 	.byte	0x04, 0x12
        /*003e*/ 	.short	(.L_29 - .L_28)
	.align		4
.L_28:
        /*0040*/ 	.word	index@(_ZN7cutlass13device_kernelINS_4gemm6kernel13GemmUniversalIN4cute5tupleIJiiiiEEENS1_10collective13CollectiveMmaINS1_35MainloopSm100TmaUmmaWarpSpecializedILi4ELi2ELi4ENS5_IJNS4_1CILi2EEESB_NSA_ILi1EEEEEEEENS5_IJNSA_ILi256EEENSA_ILi128EEESG_EEENS_10bfloat16_tENS5_IJlSC_lEEESI_SJ_NS4_8TiledMMAINS4_8MMA_AtomIJNS4_26SM100_MMA_F16BF16_2x1SM_SSISI_SI_fLi256ELi128ELNS4_4UMMA5MajorE0ELSO_0ELNSN_7ScaleInE0ELSP_0EEEEEENS4_6LayoutINS5_IJSC_SC_SC_EEENS5_IJNSA_ILi0EEESU_SU_EEEEENS5_IJNS4_10UnderscoreESX_SX_EEEEENS4_28SM100_TMA_2SM_LOAD_MULTICASTENS4_14ComposedLayoutINS4_7SwizzleILi3ELi4ELi3EEENS4_18smem_ptr_flag_bitsILi16EEENSS_INS5_IJNSA_ILi8EEENSA_ILi64EEEEEENS5_IJS17_SC_EEEEEEEvNS4_8identityENS4_18SM100_TMA_2SM_LOADES1B_vS1C_EENS_8epilogue10collective18CollectiveEpilogueINS1F_23Sm100TmaWarpSpecializedILi4ELi2ELi32ELb1ELb0EEEJNS5_IJSG_SG_SG_EEENS5_IJNSS_ISG_SC_EENSS_INSA_ILi32EEESC_EEEEESI_SJ_SI_SJ_NS1F_6fusion15FusionCallbacksIS1J_NS1P_17LinearCombinationISI_fSI_fLNS_15FloatRoundStyleE2EEES1K_S1O_JEEENS4_5SM1004TMEM4LOAD26SM100_TMEM_LOAD_32dp32b32xENS4_13SM90_TMA_LOADENS11_INS12_ILi2ELi4ELi3EEES15_NSS_INS5_IJS16_S1M_EEENS5_IJS1M_SC_EEEEEEENS4_39AutoVectorizingCopyWithAssumedAlignmentILi128EEENS4_14SM90_TMA_STOREES24_S26_S26_EEEvvEEEEvNT_6ParamsE)
        /*0044*/ 	.word	0x00000000
.L_29:


//--------------------- .nv.compat                --------------------------
	.section	.nv.compat,"",@"SHT_CUDA_COMPAT_INFO"
	.align	4
        /*0000*/ 	.byte	0x02, 0x09, 0x01, 0x00, 0x02, 0x02, 0x02, 0x00, 0x02, 0x05, 0x05, 0x00, 0x03, 0x07, 0x01, 0x01
        /*0010*/ 	.byte	0x02, 0x03, 0x01, 0x00, 0x02, 0x06, 0x01, 0x00, 0x04, 0x0b, 0x08, 0x00, 0x09, 0x00, 0x00, 0x00
        /*0020*/ 	.byte	0x00, 0x00, 0x00, 0x00


//--------------------- .nv.info._ZN7cutlass13device_kernelINS_4gemm6kernel13GemmUniversalIN4cute5tupleIJiiiiEEENS1_10collective13CollectiveMmaINS1_35MainloopSm100TmaUmmaWarpSpecializedILi4ELi2ELi4ENS5_IJNS4_1CILi2EEESB_NSA_ILi1EEEEEEEENS5_IJNSA_ILi256EEENSA_ILi128EEESG_EEENS_10bfloat16_tENS5_IJlSC_lEEESI_SJ_NS4_8TiledMMAINS4_8MMA_AtomIJNS4_26SM100_MMA_F16BF16_2x1SM_SSISI_SI_fLi256ELi128ELNS4_4UMMA5MajorE0ELSO_0ELNSN_7ScaleInE0ELSP_0EEEEEENS4_6LayoutINS5_IJSC_SC_SC_EEENS5_IJNSA_ILi0EEESU_SU_EEEEENS5_IJNS4_10UnderscoreESX_SX_EEEEENS4_28SM100_TMA_2SM_LOAD_MULTICASTENS4_14ComposedLayoutINS4_7SwizzleILi3ELi4ELi3EEENS4_18smem_ptr_flag_bitsILi16EEENSS_INS5_IJNSA_ILi8EEENSA_ILi64EEEEEENS5_IJS17_SC_EEEEEEEvNS4_8identityENS4_18SM100_TMA_2SM_LOADES1B_vS1C_EENS_8epilogue10collective18CollectiveEpilogueINS1F_23Sm100TmaWarpSpecializedILi4ELi2ELi32ELb1ELb0EEEJNS5_IJSG_SG_SG_EEENS5_IJNSS_ISG_SC_EENSS_INSA_ILi32EEESC_EEEEESI_SJ_SI_SJ_NS1F_6fusion15FusionCallbacksIS1J_NS1P_17LinearCombinationISI_fSI_fLNS_15FloatRoundStyleE2EEES1K_S1O_JEEENS4_5SM1004TMEM4LOAD26SM100_TMEM_LOAD_32dp32b32xENS4_13SM90_TMA_LOADENS11_INS12_ILi2ELi4ELi3EEES15_NSS_INS5_IJS16_S1M_EEENS5_IJS1M_SC_EEEEEEENS4_39AutoVectorizingCopyWithAssumedAlignmentILi128EEENS4_14SM90_TMA_STOREES24_S26_S26_EEEvvEEEEvNT_6ParamsE --------------------------
	.section	.nv.info._ZN7cutlass13device_kernelINS_4gemm6kernel13GemmUniversalIN4cute5tupleIJiiiiEEENS1_10collective13CollectiveMmaINS1_35MainloopSm100TmaUmmaWarpSpecializedILi4ELi2ELi4ENS5_IJNS4_1CILi2EEESB_NSA_ILi1EEEEEEEENS5_IJNSA_ILi256EEENSA_ILi128EEESG_EEENS_10bfloat16_tENS5_IJlSC_lEEESI_SJ_NS4_8TiledMMAINS4_8MMA_AtomIJNS4_26SM100_MMA_F16BF16_2x1SM_SSISI_SI_fLi256ELi128ELNS4_4UMMA5MajorE0ELSO_0ELNSN_7ScaleInE0ELSP_0EEEEEENS4_6LayoutINS5_IJSC_SC_SC_EEENS5_IJNSA_ILi0EEESU_SU_EEEEENS5_IJNS4_10UnderscoreESX_SX_EEEEENS4_28SM100_TMA_2SM_LOAD_MULTICASTENS4_14ComposedLayoutINS4_7SwizzleILi3ELi4ELi3EEENS4_18smem_ptr_flag_bitsILi16EEENSS_INS5_IJNSA_ILi8EEENSA_ILi64EEEEEENS5_IJS17_SC_EEEEEEEvNS4_8identityENS4_18SM100_TMA_2SM_LOADES1B_vS1C_EENS_8epilogue10collective18CollectiveEpilogueINS1F_23Sm100TmaWarpSpecializedILi4ELi2ELi32ELb1ELb0EEEJNS5_IJSG_SG_SG_EEENS5_IJNSS_ISG_SC_EENSS_INSA_ILi32EEESC_EEEEESI_SJ_SI_SJ_NS1F_6fusion15FusionCallbacksIS1J_NS1P_17LinearCombinationISI_fSI_fLNS_15FloatRoundStyleE2EEES1K_S1O_JEEENS4_5SM1004TMEM4LOAD26SM100_TMEM_LOAD_32dp32b32xENS4_13SM90_TMA_LOADENS11_INS12_ILi2ELi4ELi3EEES15_NSS_INS5_IJS16_S1M_EEENS5_IJS1M_SC_EEEEEEENS4_39AutoVectorizingCopyWithAssumedAlignmentILi128EEENS4_14SM90_TMA_STOREES24_S26_S26_EEEvvEEEEvNT_6ParamsE,"",@"SHT_CUDA_INFO"
	.sectionflags	@""
	.align	4


	//----- nvinfo : EIATTR_CUDA_API_VERSION
	.align		4
        /*0000*/ 	.byte	0x04, 0x37
        /*0002*/ 	.short	(.L_31 - .L_30)
.L_30:
        /*0004*/ 	.word	0x00000082


	//----- nvinfo : EIATTR_KPARAM_INFO
	.align		4
.L_31:
        /*0008*/ 	.byte	0x04, 0x17
        /*000a*/ 	.short	(.L_33 - .L_32)
.L_32:
        /*000c*/ 	.word	0x00000000
        /*0010*/ 	.short	0x0000
        /*0012*/ 	.short	0x0000
        /*0014*/ 	.byte	0x00, 0xf0, 0x01, 0x20


	//----- nvinfo : EIATTR_AT_ENTRY_FRAGMENTS
	.align		4
.L_33:
        /*0018*/ 	.byte	0x04, 0x4f
        /*001a*/ 	.short	(.L_35 - .L_34)


	//   ....[0]....
.L_34:
        /*001c*/ 	.word	0x00000007


	//----- nvinfo : EIATTR_RESERVED_SMEM_USED
	.align		4
.L_35:
        /*0020*/ 	.byte	0x01, 0x41
	.zero		2


	//----- nvinfo : EIATTR_SPARSE_MMA_MASK
	.align		4
        /*0024*/ 	.byte	0x03, 0x50
        /*0026*/ 	.short	0x0000


	//----- nvinfo : EIATTR_TCGEN05_2CTA_USED
	.align		4
        /*0028*/ 	.byte	0x01, 0x52
	.zero		2


	//----- nvinfo : EIATTR_MAXREG_COUNT
	.align		4
        /*002c*/ 	.byte	0x03, 0x1b
        /*002e*/ 	.short	0x00ff


	//----- nvinfo : EIATTR_NUM_BARRIERS
	.align		4
        /*0030*/ 	.byte	0x02, 0x4c
        /*0032*/ 	.byte	0x07
	.zero		1


	//----- nvinfo : EIATTR_EXTERNS
	.align		4
        /*0034*/ 	.byte	0x04, 0x0f
        /*0036*/ 	.short	(.L_37 - .L_36)


	//   ....[0]....
	.align		4
.L_36:
        /*0038*/ 	.word	index@(__assertfail)


	//----- nvinfo : EIATTR_MERCURY_ISA_VERSION
	.align		4
.L_37:
        /*003c*/ 	.byte	0x03, 0x5f
        /*003e*/ 	.short	0x0101


	//----- nvinfo : EIATTR_INT_WARP_WIDE_INSTR_OFFSETS
	.align		4
        /*0040*/ 	.byte	0x04, 0x31
        /*0042*/ 	.short	(.L_39 - .L_38)


	//   ....[0]....
.L_38:
        /*0044*/ 	.word	0x00000d70


	//   ....[1]....
        /*0048*/ 	.word	0x00000e10


	//   ....[2]....
        /*004c*/ 	.word	0x000046e0


	//   ....[3]....
        /*0050*/ 	.word	0x00004700


	//   ....[4]....
        /*0054*/ 	.word	0x00004730


	//   ....[5]....
        /*0058*/ 	.word	0x00005270


	//   ....[6]....
        /*005c*/ 	.word	0x000052e0


	//   ....[7]....
        /*0060*/ 	.word	0x000053c0


	//   ....[8]....
        /*0064*/ 	.word	0x00005440


	//   ....[9]....
        /*0068*/ 	.word	0x00005540


	//   ....[10]....
        /*006c*/ 	.word	0x000055c0


	//   ....[11]....
        /*0070*/ 	.word	0x000056b0


	//   ....[12]....
        /*0074*/ 	.word	0x00005760


	//----- nvinfo : EIATTR_COOP_GROUP_MASK_REGIDS
	.align		4
.L_39:
        /*0078*/ 	.byte	0x04, 0x29
        /*007a*/ 	.short	(.L_41 - .L_40)


	//   ....[0]....
.L_40:
        /*007c*/ 	.word	0xffffffff


	//   ....[1]....
        /*0080*/ 	.word	0xffffffff


	//   ....[2]....
        /*0084*/ 	.word	0xffffffff


	//   ....[3]....
        /*0088*/ 	.word	0xffffffff


	//   ....[4]....
        /*008c*/ 	.word	0xffffffff


	//   ....[5]....
        /*0090*/ 	.word	0xffffffff


	//   ....[6]....
        /*0094*/ 	.word	0xffffffff


	//   ....[7]....
        /*0098*/ 	.word	0xffffffff


	//   ....[8]....
        /*009c*/ 	.word	0xffffffff


	//   ....[9]....
        /*00a0*/ 	.word	0xffffffff


	//   ....[10]....
        /*00a4*/ 	.word	0xffffffff


	//   ....[11]....
        /*00a8*/ 	.word	0xffffffff


	//   ....[12]....
        /*00ac*/ 	.word	0xffffffff


	//   ....[13]....
        /*00b0*/ 	.word	0xffffffff


	//----- nvinfo : EIATTR_COOP_GROUP_INSTR_OFFSETS
	.align		4
.L_41:
        /*00b4*/ 	.byte	0x04, 0x28
        /*00b6*/ 	.short	(.L_43 - .L_42)


	//   ....[0]....
.L_42:
        /*00b8*/ 	.word	0x000000b0


	//   ....[1]....
        /*00bc*/ 	.word	0x00000520


	//   ....[2]....
        /*00c0*/ 	.word	0x000006e0


	//   ....[3]....
        /*00c4*/ 	.word	0x00000870


	//   ....[4]....
        /*00c8*/ 	.word	0x00000960


	//   ....[5]....
        /*00cc*/ 	.word	0x00000ac0


	//   ....[6]....
        /*00d0*/ 	.word	0x00000c50


	//   ....[7]....
        /*00d4*/ 	.word	0x00000e90


	//   ....[8]....
        /*00d8*/ 	.word	0x00002450


	//   ....[9]....
        /*00dc*/ 	.word	0x00003300


	//   ....[10]....
        /*00e0*/ 	.word	0x000037d0


	//   ....[11]....
        /*00e4*/ 	.word	0x00003800


	//   ....[12]....
        /*00e8*/ 	.word	0x000045e0


	//   ....[13]....
        /*00ec*/ 	.word	0x000047f0


	//----- nvinfo : EIATTR_VRC_CTA_INIT_COUNT
	.align		4
.L_43:
        /*00f0*/ 	.byte	0x02, 0x4a
        /*00f2*/ 	.byte	0x80
	.zero		1


	//----- nvinfo : EIATTR_SYSCALL_OFFSETS
	.align		4
        /*00f4*/ 	.byte	0x04, 0x46
        /*00f6*/ 	.short	(.L_45 - .L_44)


	//   ....[0]....
.L_44:
        /*00f8*/ 	.word	0x000063b0


	//   ....[1]....
        /*00fc*/ 	.word	0x000064a0


	//   ....[2]....
        /*0100*/ 	.word	0x00006c70


	//   ....[3]....
        /*0104*/ 	.word	0x000078f0


	//   ....[4]....
        /*0108*/ 	.word	0x00008550


	//   ....[5]....
        /*010c*/ 	.word	0x000091b0


	//----- nvinfo : EIATTR_MBARRIER_INSTR_OFFSETS
	.align		4
.L_45:
        /*0110*/ 	.byte	0x04, 0x39
        /*0112*/ 	.short	(.L_47 - .L_46)


	//   ....[0]....
.L_46:
        /*0114*/ 	.word	0x00000650
        /*0118*/ 	.word	0x000000ff
        /*011c*/ 	.word	0x00000000
        /*0120*/ 	.short	0x0100
        /*0122*/ 	.byte	0x04
	.zero		1


	//   ....[1]....
        /*0124*/ 	.word	0x00000660
        /*0128*/ 	.word	0x000000ff
        /*012c*/ 	.word	0x00000020
        /*0130*/ 	.short	0x0100
        /*0132*/ 	.byte	0x04
	.zero		1


	//   ....[2]....
        /*0134*/ 	.word	0x00000670
        /*0138*/ 	.word	0x000000ff
        /*013c*/ 	.word	0x00000008
        /*0140*/ 	.short	0x0100
        /*0142*/ 	.byte	0x04
	.zero		1


	//   ....[3]....
        /*0144*/ 	.word	0x00000680
        /*0148*/ 	.word	0x000000ff
        /*014c*/ 	.word	0x00000028
        /*0150*/ 	.short	0x0100
        /*0152*/ 	.byte	0x04
	.zero		1


	//   ....[4]....
        /*0154*/ 	.word	0x00000690
        /*0158*/ 	.word	0x000000ff
        /*015c*/ 	.word	0x00000010
        /*0160*/ 	.short	0x0100
        /*0162*/ 	.byte	0x04
	.zero		1


	//   ....[5]....
        /*0164*/ 	.word	0x000006a0
        /*0168*/ 	.word	0x000000ff
        /*016c*/ 	.word	0x00000030
        /*0170*/ 	.short	0x0100
        /*0172*/ 	.byte	0x04
	.zero		1


	//   ....[6]....
        /*0174*/ 	.word	0x000006b0
        /*0178*/ 	.word	0x000000ff
        /*017c*/ 	.word	0x00000018
        /*0180*/ 	.short	0x0100
        /*0182*/ 	.byte	0x04
	.zero		1


	//   ....[7]....
        /*0184*/ 	.word	0x000006c0
        /*0188*/ 	.word	0x000000ff
        /*018c*/ 	.word	0x00000038
        /*0190*/ 	.short	0x0100
        /*0192*/ 	.byte	0x04
	.zero		1


	//   ....[8]....
        /*0194*/ 	.word	0x000007e0
        /*0198*/ 	.word	0x000000ff
        /*019c*/ 	.word	0x00000040
        /*01a0*/ 	.short	0x0100
        /*01a2*/ 	.byte	0x04
	.zero		1


	//   ....[9]....
        /*01a4*/ 	.word	0x000007f0
        /*01a8*/ 	.word	0x000000ff
        /*01ac*/ 	.word	0x00000060
        /*01b0*/ 	.short	0x0100
        /*01b2*/ 	.byte	0x04
	.zero		1


	//   ....[10]....
        /*01b4*/ 	.word	0x00000800
        /*01b8*/ 	.word	0x000000ff
        /*01bc*/ 	.word	0x00000048
        /*01c0*/ 	.short	0x0100
        /*01c2*/ 	.byte	0x04
	.zero		1


	//   ....[11]....
        /*01c4*/ 	.word	0x00000810
        /*01c8*/ 	.word	0x000000ff
        /*01cc*/ 	.word	0x00000068
        /*01d0*/ 	.short	0x0100
        /*01d2*/ 	.byte	0x04
	.zero		1


	//   ....[12]....
        /*01d4*/ 	.word	0x00000820
        /*01d8*/ 	.word	0x000000ff
        /*01dc*/ 	.word	0x00000050
        /*01e0*/ 	.short	0x0100
        /*01e2*/ 	.byte	0x04
	.zero		1


	//   ....[13]....
        /*01e4*/ 	.word	0x00000830
        /*01e8*/ 	.word	0x000000ff
        /*01ec*/ 	.word	0x00000070
        /*01f0*/ 	.short	0x0100
        /*01f2*/ 	.byte	0x04
	.zero		1


	//   ....[14]....
        /*01f4*/ 	.word	0x00000840
        /*01f8*/ 	.word	0x000000ff
        /*01fc*/ 	.word	0x00000058
        /*0200*/ 	.short	0x0100
        /*0202*/ 	.byte	0x04
	.zero		1


	//   ....[15]....
        /*0204*/ 	.word	0x00000850
        /*0208*/ 	.word	0x000000ff
        /*020c*/ 	.word	0x00000078
        /*0210*/ 	.short	0x0100
        /*0212*/ 	.byte	0x04
	.zero		1


	//   ....[16]....
        /*0214*/ 	.word	0x00000930
        /*0218*/ 	.word	0x000000ff
        /*021c*/ 	.word	0x00000080
        /*0220*/ 	.short	0x0100
        /*0222*/ 	.byte	0x06
	.zero		1


	//   ....[17]....
        /*0224*/ 	.word	0x00000940
        /*0228*/ 	.word	0x000000ff
        /*022c*/ 	.word	0x00000088
        /*0230*/ 	.short	0x0100
        /*0232*/ 	.byte	0x06
	.zero		1


	//   ....[18]....
        /*0234*/ 	.word	0x00000a70
        /*0238*/ 	.word	0x000000ff
        /*023c*/ 	.word	0x00000090
        /*0240*/ 	.short	0x0100
        /*0242*/ 	.byte	0x06
	.zero		1


	//   ....[19]....
        /*0244*/ 	.word	0x00000a80
        /*0248*/ 	.word	0x000000ff
        /*024c*/ 	.word	0x000000a0
        /*0250*/ 	.short	0x0100
        /*0252*/ 	.byte	0x06
	.zero		1


	//   ....[20]....
        /*0254*/ 	.word	0x00000a90
        /*0258*/ 	.word	0x000000ff
        /*025c*/ 	.word	0x00000098
        /*0260*/ 	.short	0x0100
        /*0262*/ 	.byte	0x06
	.zero		1


	//   ....[21]....
        /*0264*/ 	.word	0x00000aa0
        /*0268*/ 	.word	0x000000ff
        /*026c*/ 	.word	0x000000a8
        /*0270*/ 	.short	0x0100
        /*0272*/ 	.byte	0x06
	.zero		1


	//   ....[22]....
        /*0274*/ 	.word	0x00000bc0
        /*0278*/ 	.word	0x000000ff
        /*027c*/ 	.word	0x000000b0
        /*0280*/ 	.short	0x0100
        /*0282*/ 	.byte	0x04
	.zero		1


	//   ....[23]....
        /*0284*/ 	.word	0x00000bd0
        /*0288*/ 	.word	0x000000ff
        /*028c*/ 	.word	0x000000d0
        /*0290*/ 	.short	0x0100
        /*0292*/ 	.byte	0x04
	.zero		1


	//   ....[24]....
        /*0294*/ 	.word	0x00000be0
        /*0298*/ 	.word	0x000000ff
        /*029c*/ 	.word	0x000000b8
        /*02a0*/ 	.short	0x0100
        /*02a2*/ 	.byte	0x04
	.zero		1


	//   ....[25]....
        /*02a4*/ 	.word	0x00000bf0
        /*02a8*/ 	.word	0x000000ff
        /*02ac*/ 	.word	0x000000d8
        /*02b0*/ 	.short	0x0100
        /*02b2*/ 	.byte	0x04
	.zero		1


	//   ....[26]....
        /*02b4*/ 	.word	0x00000c00
        /*02b8*/ 	.word	0x000000ff
        /*02bc*/ 	.word	0x000000c0
        /*02c0*/ 	.short	0x0100
        /*02c2*/ 	.byte	0x04
	.zero		1


	//   ....[27]....
        /*02c4*/ 	.word	0x00000c10
        /*02c8*/ 	.word	0x000000ff
        /*02cc*/ 	.word	0x000000e0
        /*02d0*/ 	.short	0x0100
        /*02d2*/ 	.byte	0x04
	.zero		1


	//   ....[28]....
        /*02d4*/ 	.word	0x00000c20
        /*02d8*/ 	.word	0x000000ff
        /*02dc*/ 	.word	0x000000c8
        /*02e0*/ 	.short	0x0100
        /*02e2*/ 	.byte	0x04
	.zero		1


	//   ....[29]....
        /*02e4*/ 	.word	0x00000c30
        /*02e8*/ 	.word	0x000000ff
        /*02ec*/ 	.word	0x000000e8
        /*02f0*/ 	.short	0x0100
        /*02f2*/ 	.byte	0x04
	.zero		1


	//   ....[30]....
        /*02f4*/ 	.word	0x00000d20
        /*02f8*/ 	.word	0x000000ff
        /*02fc*/ 	.word	0x000000f0
        /*0300*/ 	.short	0x0100
        /*0302*/ 	.byte	0x04
	.zero		1


	//   ....[31]....
        /*0304*/ 	.word	0x00000d30
        /*0308*/ 	.word	0x000000ff
        /*030c*/ 	.word	0x00000100
        /*0310*/ 	.short	0x0100
        /*0312*/ 	.byte	0x04
	.zero		1


	//   ....[32]....
        /*0314*/ 	.word	0x00000d40
        /*0318*/ 	.word	0x000000ff
        /*031c*/ 	.word	0x000000f8
        /*0320*/ 	.short	0x0100
        /*0322*/ 	.byte	0x04
	.zero		1


	//   ....[33]....
        /*0324*/ 	.word	0x00000d50
        /*0328*/ 	.word	0x000000ff
        /*032c*/ 	.word	0x00000108
        /*0330*/ 	.short	0x0100
        /*0332*/ 	.byte	0x04
	.zero		1


	//   ....[34]....
        /*0334*/ 	.word	0x00000e50
        /*0338*/ 	.word	0x000000ff
        /*033c*/ 	.word	0x00000110
        /*0340*/ 	.short	0x0100
        /*0342*/ 	.byte	0x06
	.zero		1


	//   ....[35]....
        /*0344*/ 	.word	0x00001a30
        /*0348*/ 	.word	0x00000003
        /*034c*/ 	.word	0x00000100
        /*0350*/ 	.short	0x010a
        /*0352*/ 	.byte	0xff
	.zero		1


	//   ....[36]....
        /*0354*/ 	.word	0x00001a60
        /*0358*/ 	.word	0x00000003
        /*035c*/ 	.word	0x000000f0
        /*0360*/ 	.short	0x0101
        /*0362*/ 	.byte	0xff
	.zero		1


	//   ....[37]....
        /*0364*/ 	.word	0x00001b20
        /*0368*/ 	.word	0x000000ff
        /*036c*/ 	.word	0x00000020
        /*0370*/ 	.short	0x010a
        /*0372*/ 	.byte	0x04
	.zero		1


	//   ....[38]....
        /*0374*/ 	.word	0x00001bf0
        /*0378*/ 	.word	0x000000ff
        /*037c*/ 	.word	0x00000020
        /*0380*/ 	.short	0x010a
        /*0382*/ 	.byte	0x05
	.zero		1


	//   ....[39]....
        /*0384*/ 	.word	0x00001d50
        /*0388*/ 	.word	0x000000ff
        /*038c*/ 	.word	0x00000020
        /*0390*/ 	.short	0x010a
        /*0392*/ 	.byte	0x04
	.zero		1


	//   ....[40]....
        /*0394*/ 	.word	0x00001fe0
        /*0398*/ 	.word	0x000000ff
        /*039c*/ 	.word	0x00000088
        /*03a0*/ 	.short	0x0101
        /*03a2*/ 	.byte	0x15
	.zero		1


	//   ....[41]....
        /*03a4*/ 	.word	0x00002000
        /*03a8*/ 	.word	0x000000ff
        /*03ac*/ 	.word	0x00000020
        /*03b0*/ 	.short	0x010a
        /*03b2*/ 	.byte	0x04
	.zero		1


	//   ....[42]....
        /*03b4*/ 	.word	0x00002080
        /*03b8*/ 	.word	0x000000ff
        /*03bc*/ 	.word	0x00000020
        /*03c0*/ 	.short	0x010a
        /*03c2*/ 	.byte	0x06
	.zero		1


	//   ....[43]....
        /*03c4*/ 	.word	0x000021c0
        /*03c8*/ 	.word	0x000000ff
        /*03cc*/ 	.word	0x00000020
        /*03d0*/ 	.short	0x010a
        /*03d2*/ 	.byte	0x04
	.zero		1


	//   ....[44]....
        /*03d4*/ 	.word	0x00002480
        /*03d8*/ 	.word	0x00000003
        /*03dc*/ 	.word	0x00000090
        /*03e0*/ 	.short	0x010a
        /*03e2*/ 	.byte	0xff
	.zero		1


	//   ....[45]....
        /*03e4*/ 	.word	0x000025d0
        /*03e8*/ 	.word	0x00000000
        /*03ec*/ 	.word	0x00000000
        /*03f0*/ 	.short	0x0101
        /*03f2*/ 	.byte	0xff
	.zero		1


	//   ....[46]....
        /*03f4*/ 	.word	0x00002b80
        /*03f8*/ 	.word	0x000000ff
        /*03fc*/ 	.word	0x00000000
        /*0400*/ 	.short	0x010a
        /*0402*/ 	.byte	0x04
	.zero		1


	//   ....[47]....
        /*0404*/ 	.word	0x00002c10
        /*0408*/ 	.word	0x000000ff
        /*040c*/ 	.word	0x00000000
        /*0410*/ 	.short	0x010a
        /*0412*/ 	.byte	0x05
	.zero		1


	//   ....[48]....
        /*0414*/ 	.word	0x00002ca0
        /*0418*/ 	.word	0x000000ff
        /*041c*/ 	.word	0x00000000
        /*0420*/ 	.short	0x010a
        /*0422*/ 	.byte	0x05
	.zero		1


	//   ....[49]....
        /*0424*/ 	.word	0x00002d40
        /*0428*/ 	.word	0x00000000
        /*042c*/ 	.word	0x00000000
        /*0430*/ 	.short	0x010a
        /*0432*/ 	.byte	0xff
	.zero		1


	//   ....[50]....
        /*0434*/ 	.word	0x00002e60
        /*0438*/ 	.word	0x00000002
        /*043c*/ 	.word	0x000000f0
        /*0440*/ 	.short	0x010a
        /*0442*/ 	.byte	0xff
	.zero		1


	//   ....[51]....
        /*0444*/ 	.word	0x00002ec0
        /*0448*/ 	.word	0x00000004
        /*044c*/ 	.word	0x00000000
        /*0450*/ 	.short	0x0101
        /*0452*/ 	.byte	0xff
	.zero		1


	//   ....[52]....
        /*0454*/ 	.word	0x00002ee0
        /*0458*/ 	.word	0x000000ff
        /*045c*/ 	.word	0x000000a0
        /*0460*/ 	.short	0x010a
        /*0462*/ 	.byte	0x04
	.zero		1


	//   ....[53]....
        /*0464*/ 	.word	0x00003000
        /*0468*/ 	.word	0x00000002
        /*046c*/ 	.word	0x00000090
        /*0470*/ 	.short	0x010a
        /*0472*/ 	.byte	0xff
	.zero		1


	//   ....[54]....
        /*0474*/ 	.word	0x00003110
        /*0478*/ 	.word	0x00000002
        /*047c*/ 	.word	0x00000000
        /*0480*/ 	.short	0x0101
        /*0482*/ 	.byte	0xff
	.zero		1


	//   ....[55]....
        /*0484*/ 	.word	0x000031a0
        /*0488*/ 	.word	0x000000ff
        /*048c*/ 	.word	0x000000a0
        /*0490*/ 	.short	0x0106
        /*0492*/ 	.byte	0x04
	.zero		1


	//   ....[56]....
        /*0494*/ 	.word	0x000031c0
        /*0498*/ 	.word	0x000000ff
        /*049c*/ 	.word	0x000000a0
        /*04a0*/ 	.short	0x010a
        /*04a2*/ 	.byte	0x04
	.zero		1


	//   ....[57]....
        /*04a4*/ 	.word	0x00003250
        /*04a8*/ 	.word	0x000000ff
        /*04ac*/ 	.word	0x000000a0
        /*04b0*/ 	.short	0x0106
        /*04b2*/ 	.byte	0x07
	.zero		1


	//   ....[58]....
        /*04b4*/ 	.word	0x00003290
        /*04b8*/ 	.word	0x00000000
        /*04bc*/ 	.word	0x000000a0
        /*04c0*/ 	.short	0x010a
        /*04c2*/ 	.byte	0xff
	.zero		1


	//   ....[59]....
        /*04c4*/ 	.word	0x000034d0
        /*04c8*/ 	.word	0x000000ff
        /*04cc*/ 	.word	0x00000008
        /*04d0*/ 	.short	0x010a
        /*04d2*/ 	.byte	0x05
	.zero		1


	//   ....[60]....
        /*04d4*/ 	.word	0x000034f0
        /*04d8*/ 	.word	0x000000ff
        /*04dc*/ 	.word	0x00000008
        /*04e0*/ 	.short	0x010a
        /*04e2*/ 	.byte	0x05
	.zero		1


	//   ....[61]....
        /*04e4*/ 	.word	0x00003680
        /*04e8*/ 	.word	0x000000ff
        /*04ec*/ 	.word	0x00000008
        /*04f0*/ 	.short	0x010a
        /*04f2*/ 	.byte	0x05
	.zero		1


	//   ....[62]....
        /*04f4*/ 	.word	0x000036a0
        /*04f8*/ 	.word	0x000000ff
        /*04fc*/ 	.word	0x00000008
        /*0500*/ 	.short	0x010a
        /*0502*/ 	.byte	0x05
	.zero		1


	//   ....[63]....
        /*0504*/ 	.word	0x00003760
        /*0508*/ 	.word	0x000000ff
        /*050c*/ 	.word	0x00000000
        /*0510*/ 	.short	0x0101
        /*0512*/ 	.byte	0x04
	.zero		1


	//   ....[64]....
        /*0514*/ 	.word	0x00003b20
        /*0518*/ 	.word	0x00000000
        /*051c*/ 	.word	0x00000090
        /*0520*/ 	.short	0x010a
        /*0522*/ 	.byte	0xff
	.zero		1


	//   ....[65]....
        /*0524*/ 	.word	0x00003be0
        /*0528*/ 	.word	0x00000000
        /*052c*/ 	.word	0x00000000
        /*0530*/ 	.short	0x0101
        /*0532*/ 	.byte	0xff
	.zero		1


	//   ....[66]....
        /*0534*/ 	.word	0x00003ca0
        /*0538*/ 	.word	0x000000ff
        /*053c*/ 	.word	0x00000000
        /*0540*/ 	.short	0x010a
        /*0542*/ 	.byte	0x04
	.zero		1


	//   ....[67]....
        /*0544*/ 	.word	0x00003cb0
        /*0548*/ 	.word	0x000000ff
        /*054c*/ 	.word	0x000000d0
        /*0550*/ 	.short	0x010a
        /*0552*/ 	.byte	0x2e
	.zero		1


	//   ....[68]....
        /*0554*/ 	.word	0x00003d60
        /*0558*/ 	.word	0x000000ff
        /*055c*/ 	.word	0x00000000
        /*0560*/ 	.short	0x010a
        /*0562*/ 	.byte	0x07
	.zero		1


	//   ....[69]....
        /*0564*/ 	.word	0x00003e90
        /*0568*/ 	.word	0x000000ff
        /*056c*/ 	.word	0x00000000
        /*0570*/ 	.short	0x010a
        /*0572*/ 	.byte	0x04
	.zero		1


	//   ....[70]....
        /*0574*/ 	.word	0x000042d0
        /*0578*/ 	.word	0x000000ff
        /*057c*/ 	.word	0x00000000
        /*0580*/ 	.short	0x010a
        /*0582*/ 	.byte	0x04
	.zero		1


	//   ....[71]....
        /*0584*/ 	.word	0x00004360
        /*0588*/ 	.word	0x000000ff
        /*058c*/ 	.word	0x00000000
        /*0590*/ 	.short	0x010a
        /*0592*/ 	.byte	0x05
	.zero		1


	//   ....[72]....
        /*0594*/ 	.word	0x000043f0
        /*0598*/ 	.word	0x000000ff
        /*059c*/ 	.word	0x00000000
        /*05a0*/ 	.short	0x010a
        /*05a2*/ 	.byte	0x05
	.zero		1


	//   ....[73]....
        /*05a4*/ 	.word	0x00004490
        /*05a8*/ 	.word	0x00000000
        /*05ac*/ 	.word	0x00000000
        /*05b0*/ 	.short	0x010a
        /*05b2*/ 	.byte	0xff
	.zero		1


	//   ....[74]....
        /*05b4*/ 	.word	0x000044d0
        /*05b8*/ 	.word	0x00000000
        /*05bc*/ 	.word	0x00000000
        /*05c0*/ 	.short	0x010a
        /*05c2*/ 	.byte	0xff
	.zero		1


	//   ....[75]....
        /*05c4*/ 	.word	0x00004540
        /*05c8*/ 	.word	0x000000ff
        /*05cc*/ 	.word	0x00000000
        /*05d0*/ 	.short	0x0101
        /*05d2*/ 	.byte	0x04
	.zero		1


	//   ....[76]....
        /*05d4*/ 	.word	0x00004580
        /*05d8*/ 	.word	0x000000ff
        /*05dc*/ 	.word	0x00000110
        /*05e0*/ 	.short	0x010a
        /*05e2*/ 	.byte	0x29
	.zero		1


	//   ....[77]....
        /*05e4*/ 	.word	0x000045d0
        /*05e8*/ 	.word	0x000000ff
        /*05ec*/ 	.word	0x00000000
        /*05f0*/ 	.short	0x0101
        /*05f2*/ 	.byte	0x04
	.zero		1


	//   ....[78]....
        /*05f4*/ 	.word	0x00004a70
        /*05f8*/ 	.word	0x0000000c
        /*05fc*/ 	.word	0x00000090
        /*0600*/ 	.short	0x010a
        /*0602*/ 	.byte	0xff
	.zero		1


	//   ....[79]....
        /*0604*/ 	.word	0x00004be0
        /*0608*/ 	.word	0x00000000
        /*060c*/ 	.word	0x00000000
        /*0610*/ 	.short	0x0101
        /*0612*/ 	.byte	0xff
	.zero		1


	//   ....[80]....
        /*0614*/ 	.word	0x00005070
        /*0618*/ 	.word	0x000000ff
        /*061c*/ 	.word	0x00000088
        /*0620*/ 	.short	0x010a
        /*0622*/ 	.byte	0x15
	.zero		1


	//   ....[81]....
        /*0624*/ 	.word	0x000051f0
        /*0628*/ 	.word	0x000000ff
        /*062c*/ 	.word	0x00000060
        /*0630*/ 	.short	0x010a
        /*0632*/ 	.byte	0x15
	.zero		1


	//   ....[82]....
        /*0634*/ 	.word	0x00005370
        /*0638*/ 	.word	0x000000ff
        /*063c*/ 	.word	0x00000040
        /*0640*/ 	.short	0x010b
        /*0642*/ 	.byte	0x15
	.zero		1


	//   ....[83]....
        /*0644*/ 	.word	0x00005380
        /*0648*/ 	.word	0x000000ff
        /*064c*/ 	.word	0x00000000
        /*0650*/ 	.short	0x0101
        /*0652*/ 	.byte	0x06
	.zero		1


	//   ....[84]....
        /*0654*/ 	.word	0x00005390
        /*0658*/ 	.word	0x000000ff
        /*065c*/ 	.word	0x00000068
        /*0660*/ 	.short	0x010a
        /*0662*/ 	.byte	0x15
	.zero		1


	//   ....[85]....
        /*0664*/ 	.word	0x000054f0
        /*0668*/ 	.word	0x000000ff
        /*066c*/ 	.word	0x00000048
        /*0670*/ 	.short	0x010b
        /*0672*/ 	.byte	0x15
	.zero		1


	//   ....[86]....
        /*0674*/ 	.word	0x00005500
        /*0678*/ 	.word	0x000000ff
        /*067c*/ 	.word	0x00000000
        /*0680*/ 	.short	0x0101
        /*0682*/ 	.byte	0x06
	.zero		1


	//   ....[87]....
        /*0684*/ 	.word	0x00005510
        /*0688*/ 	.word	0x000000ff
        /*068c*/ 	.word	0x00000070
        /*0690*/ 	.short	0x010a
        /*0692*/ 	.byte	0x15
	.zero		1


	//   ....[88]....
        /*0694*/ 	.word	0x00005660
        /*0698*/ 	.word	0x000000ff
        /*069c*/ 	.word	0x00000050
        /*06a0*/ 	.short	0x010b
        /*06a2*/ 	.byte	0x15
	.zero		1


	//   ....[89]....
        /*06a4*/ 	.word	0x00005670
        /*06a8*/ 	.word	0x000000ff
        /*06ac*/ 	.word	0x00000000
        /*06b0*/ 	.short	0x0101
        /*06b2*/ 	.byte	0x06
	.zero		1


	//   ....[90]....
        /*06b4*/ 	.word	0x00005680
        /*06b8*/ 	.word	0x000000ff
        /*06bc*/ 	.word	0x00000078
        /*06c0*/ 	.short	0x010a
        /*06c2*/ 	.byte	0x15
	.zero		1


	//   ....[91]....
        /*06c4*/ 	.word	0x00005870
        /*06c8*/ 	.word	0x000000ff
        /*06cc*/ 	.word	0x00000058
        /*06d0*/ 	.short	0x010b
        /*06d2*/ 	.byte	0x15
	.zero		1


	//   ....[92]....
        /*06d4*/ 	.word	0x00005880
        /*06d8*/ 	.word	0x000000ff
        /*06dc*/ 	.word	0x00000000
        /*06e0*/ 	.short	0x0101
        /*06e2*/ 	.byte	0x25
	.zero		1


	//   ....[93]....
        /*06e4*/ 	.word	0x000058b0
        /*06e8*/ 	.word	0x000000ff
        /*06ec*/ 	.word	0x00000060
        /*06f0*/ 	.short	0x010a
        /*06f2*/ 	.byte	0x15
	.zero		1


	//   ....[94]....
        /*06f4*/ 	.word	0x000058d0
        /*06f8*/ 	.word	0x000000ff
        /*06fc*/ 	.word	0x00000068
        /*0700*/ 	.short	0x010a
        /*0702*/ 	.byte	0x15
	.zero		1


	//   ....[95]....
        /*0704*/ 	.word	0x000058f0
        /*0708*/ 	.word	0x000000ff
        /*070c*/ 	.word	0x00000070
        /*0710*/ 	.short	0x010a
        /*0712*/ 	.byte	0x15
	.zero		1


	//   ....[96]....
        /*0714*/ 	.word	0x00005930
        /*0718*/ 	.word	0x00000000
        /*071c*/ 	.word	0x00000078
        /*0720*/ 	.short	0x010a
        /*0722*/ 	.byte	0xff
	.zero		1


	//   ....[97]....
        /*0724*/ 	.word	0x00005c40
        /*0728*/ 	.word	0x00000003
        /*072c*/ 	.word	0x00000090
        /*0730*/ 	.short	0x010a
        /*0732*/ 	.byte	0xff
	.zero		1


	//   ....[98]....
        /*0734*/ 	.word	0x00005dc0
        /*0738*/ 	.word	0x00000000
        /*073c*/ 	.word	0x00000000
        /*0740*/ 	.short	0x0101
        /*0742*/ 	.byte	0xff
	.zero		1


	//   ....[99]....
        /*0744*/ 	.word	0x00006930
        /*0748*/ 	.word	0x000000ff
        /*074c*/ 	.word	0x00000040
        /*0750*/ 	.short	0x010a
        /*0752*/ 	.byte	0x2c
	.zero		1


	//   ....[100]....
        /*0754*/ 	.word	0x00006970
        /*0758*/ 	.word	0x00000063
        /*075c*/ 	.word	0x000000b0
        /*0760*/ 	.short	0x010a
        /*0762*/ 	.byte	0xff
	.zero		1


	//   ....[101]....
        /*0764*/ 	.word	0x00006a60
        /*0768*/ 	.word	0x000000ff
        /*076c*/ 	.word	0x00000040
        /*0770*/ 	.short	0x010a
        /*0772*/ 	.byte	0x2c
	.zero		1


	//   ....[102]....
        /*0774*/ 	.word	0x00006b50
        /*0778*/ 	.word	0x00000063
        /*077c*/ 	.word	0x000000b0
        /*0780*/ 	.short	0x010a
        /*0782*/ 	.byte	0xff
	.zero		1


	//   ....[103]....
        /*0784*/ 	.word	0x00007620
        /*0788*/ 	.word	0x00000000
        /*078c*/ 	.word	0x00000000
        /*0790*/ 	.short	0x0101
        /*0792*/ 	.byte	0xff
	.zero		1


	//   ....[104]....
        /*0794*/ 	.word	0x00007630
        /*0798*/ 	.word	0x00000003
        /*079c*/ 	.word	0x00000040
        /*07a0*/ 	.short	0x010a
        /*07a2*/ 	.byte	0xff
	.zero		1


	//   ....[105]....
        /*07a4*/ 	.word	0x00007710
        /*07a8*/ 	.word	0x00000003
        /*07ac*/ 	.word	0x00000040
        /*07b0*/ 	.short	0x010a
        /*07b2*/ 	.byte	0xff
	.zero		1


	//   ....[106]....
        /*07b4*/ 	.word	0x00008280
        /*07b8*/ 	.word	0x0000003d
        /*07bc*/ 	.word	0x00000000
        /*07c0*/ 	.short	0x0101
        /*07c2*/ 	.byte	0xff
	.zero		1


	//   ....[107]....
        /*07c4*/ 	.word	0x000082a0
        /*07c8*/ 	.word	0x0000003e
        /*07cc*/ 	.word	0x00000040
        /*07d0*/ 	.short	0x010a
        /*07d2*/ 	.byte	0xff
	.zero		1


	//   ....[108]....
        /*07d4*/ 	.word	0x00008370
        /*07d8*/ 	.word	0x0000003e
        /*07dc*/ 	.word	0x00000040
        /*07e0*/ 	.short	0x010a
        /*07e2*/ 	.byte	0xff
	.zero		1


	//   ....[109]....
        /*07e4*/ 	.word	0x00008ee0
        /*07e8*/ 	.word	0x0000003d
        /*07ec*/ 	.word	0x00000000
        /*07f0*/ 	.short	0x0101
        /*07f2*/ 	.byte	0xff
	.zero		1


	//   ....[110]....
        /*07f4*/ 	.word	0x00008f00
        /*07f8*/ 	.word	0x0000003e
        /*07fc*/ 	.word	0x00000040
        /*0800*/ 	.short	0x010a
        /*0802*/ 	.byte	0xff
	.zero		1


	//   ....[111]....
        /*0804*/ 	.word	0x00008fd0
        /*0808*/ 	.word	0x0000003e
        /*080c*/ 	.word	0x00000040
        /*0810*/ 	.short	0x010a
        /*0812*/ 	.byte	0xff
	.zero		1


	//   ....[112]....
        /*0814*/ 	.word	0x000093c0
        /*0818*/ 	.word	0x00000063
        /*081c*/ 	.word	0x00000000
        /*0820*/ 	.short	0x0101
        /*0822*/ 	.byte	0xff
	.zero		1


	//   ....[113]....
        /*0824*/ 	.word	0x00009b90
        /*0828*/ 	.word	0x00000002
        /*082c*/ 	.word	0x00000000
        /*0830*/ 	.short	0x0101
        /*0832*/ 	.byte	0xff
	.zero		1


	//   ....[114]....
        /*0834*/ 	.word	0x00009e20
        /*0838*/ 	.word	0x000000ff
        /*083c*/ 	.word	0x00000000
        /*0840*/ 	.short	0x0101
        /*0842*/ 	.byte	0x04
	.zero		1


	//   ....[115]....
        /*0844*/ 	.word	0x00009e40
        /*0848*/ 	.word	0x00000003
        /*084c*/ 	.word	0x00000100
        /*0850*/ 	.short	0x010a
        /*0852*/ 	.byte	0xff
	.zero		1


	//   ....[116]....
        /*0854*/ 	.word	0x00009ea0
        /*0858*/ 	.word	0x00000000
        /*085c*/ 	.word	0x00000020
        /*0860*/ 	.short	0x010a
        /*0862*/ 	.byte	0xff
	.zero		1


	//   ....[117]....
        /*0864*/ 	.word	0x00009f00
        /*0868*/ 	.word	0x00000000
        /*086c*/ 	.word	0x00000020
        /*0870*/ 	.short	0x010a
        /*0872*/ 	.byte	0xff
	.zero		1


	//   ....[118]....
        /*0874*/ 	.word	0x00009f50
        /*0878*/ 	.word	0x00000003
        /*087c*/ 	.word	0x00000090
        /*0880*/ 	.short	0x010a
        /*0882*/ 	.byte	0xff
	.zero		1


	//   ....[119]....
        /*0884*/ 	.word	0x00009fb0
        /*0888*/ 	.word	0x00000000
        /*088c*/ 	.word	0x00000000
        /*0890*/ 	.short	0x010a
        /*0892*/ 	.byte	0xff
	.zero		1


	//   ....[120]....
        /*0894*/ 	.word	0x0000a010
        /*0898*/ 	.word	0x00000000
        /*089c*/ 	.word	0x00000000
        /*08a0*/ 	.short	0x010a
        /*08a2*/ 	.byte	0xff
	.zero		1


	//   ....[121]....
        /*08a4*/ 	.word	0x0000a070
        /*08a8*/ 	.word	0x00000000
        /*08ac*/ 	.word	0x00000000
        /*08b0*/ 	.short	0x010a
        /*08b2*/ 	.byte	0xff
	.zero		1


	//   ....[122]....
        /*08b4*/ 	.word	0x0000a0c0
        /*08b8*/ 	.word	0x00000002
        /*08bc*/ 	.word	0x000000f0
        /*08c0*/ 	.short	0x010a
        /*08c2*/ 	.byte	0xff
	.zero		1


	//   ....[123]....
        /*08c4*/ 	.word	0x0000a120
        /*08c8*/ 	.word	0x00000002
        /*08cc*/ 	.word	0x000000a0
        /*08d0*/ 	.short	0x010a
        /*08d2*/ 	.byte	0xff
	.zero		1


	//   ....[124]....
        /*08d4*/ 	.word	0x0000a170
        /*08d8*/ 	.word	0x00000002
        /*08dc*/ 	.word	0x00000090
        /*08e0*/ 	.short	0x010a
        /*08e2*/ 	.byte	0xff
	.zero		1


	//   ....[125]....
        /*08e4*/ 	.word	0x0000a1d0
        /*08e8*/ 	.word	0x00000000
        /*08ec*/ 	.word	0x000000a0
        /*08f0*/ 	.short	0x010a
        /*08f2*/ 	.byte	0xff
	.zero		1


	//   ....[126]....
        /*08f4*/ 	.word	0x0000a230
        /*08f8*/ 	.word	0x00000000
        /*08fc*/ 	.word	0x00000008
        /*0900*/ 	.short	0x010a
        /*0902*/ 	.byte	0xff
	.zero		1


	//   ....[127]....
        /*0904*/ 	.word	0x0000a320
        /*0908*/ 	.word	0x00000000
        /*090c*/ 	.word	0x00000008
        /*0910*/ 	.short	0x010a
        /*0912*/ 	.byte	0xff
	.zero		1


	//   ....[128]....
        /*0914*/ 	.word	0x0000a370
        /*0918*/ 	.word	0x00000000
        /*091c*/ 	.word	0x00000090
        /*0920*/ 	.short	0x010a
        /*0922*/ 	.byte	0xff
	.zero		1


	//   ....[129]....
        /*0924*/ 	.word	0x0000a3d0
        /*0928*/ 	.word	0x00000000
        /*092c*/ 	.word	0x000000d0
        /*0930*/ 	.short	0x010a
        /*0932*/ 	.byte	0xff
	.zero		1


	//   ....[130]....
        /*0934*/ 	.word	0x0000a430
        /*0938*/ 	.word	0x00000000
        /*093c*/ 	.word	0x00000000
        /*0940*/ 	.short	0x010a
        /*0942*/ 	.byte	0xff
	.zero		1


	//   ....[131]....
        /*0944*/ 	.word	0x0000a490
        /*0948*/ 	.word	0x00000000
        /*094c*/ 	.word	0x00000000
        /*0950*/ 	.short	0x010a
        /*0952*/ 	.byte	0xff
	.zero		1


	//   ....[132]....
        /*0954*/ 	.word	0x0000a4f0
        /*0958*/ 	.word	0x00000000
        /*095c*/ 	.word	0x00000000
        /*0960*/ 	.short	0x010a
        /*0962*/ 	.byte	0xff
	.zero		1


	//   ....[133]....
        /*0964*/ 	.word	0x0000a550
        /*0968*/ 	.word	0x00000000
        /*096c*/ 	.word	0x00000000
        /*0970*/ 	.short	0x010a
        /*0972*/ 	.byte	0xff
	.zero		1


	//   ....[134]....
        /*0974*/ 	.word	0x0000a5b0
        /*0978*/ 	.word	0x00000000
        /*097c*/ 	.word	0x00000110
        /*0980*/ 	.short	0x010a
        /*0982*/ 	.byte	0xff
	.zero		1


	//   ....[135]....
        /*0984*/ 	.word	0x0000a600
        /*0988*/ 	.word	0x0000000c
        /*098c*/ 	.word	0x00000090
        /*0990*/ 	.short	0x010a
        /*0992*/ 	.byte	0xff
	.zero		1


	//   ....[136]....
        /*0994*/ 	.word	0x0000a660
        /*0998*/ 	.word	0x00000000
        /*099c*/ 	.word	0x00000088
        /*09a0*/ 	.short	0x010a
        /*09a2*/ 	.byte	0xff
	.zero		1


	//   ....[137]....
        /*09a4*/ 	.word	0x0000a6c0
        /*09a8*/ 	.word	0x00000000
        /*09ac*/ 	.word	0x00000060
        /*09b0*/ 	.short	0x010a
        /*09b2*/ 	.byte	0xff
	.zero		1


	//   ....[138]....
        /*09b4*/ 	.word	0x0000a720
        /*09b8*/ 	.word	0x00000000
        /*09bc*/ 	.word	0x00000068
        /*09c0*/ 	.short	0x010a
        /*09c2*/ 	.byte	0xff
	.zero		1


	//   ....[139]....
        /*09c4*/ 	.word	0x0000a780
        /*09c8*/ 	.word	0x00000000
        /*09cc*/ 	.word	0x00000070
        /*09d0*/ 	.short	0x010a
        /*09d2*/ 	.byte	0xff
	.zero		1


	//   ....[140]....
        /*09d4*/ 	.word	0x0000a7e0
        /*09d8*/ 	.word	0x00000000
        /*09dc*/ 	.word	0x00000078
        /*09e0*/ 	.short	0x010a
        /*09e2*/ 	.byte	0xff
	.zero		1


	//   ....[141]....
        /*09e4*/ 	.word	0x0000a840
        /*09e8*/ 	.word	0x00000000
        /*09ec*/ 	.word	0x00000060
        /*09f0*/ 	.short	0x010a
        /*09f2*/ 	.byte	0xff
	.zero		1


	//   ....[142]....
        /*09f4*/ 	.word	0x0000a8a0
        /*09f8*/ 	.word	0x00000000
        /*09fc*/ 	.word	0x00000068
        /*0a00*/ 	.short	0x010a
        /*0a02*/ 	.byte	0xff
	.zero		1


	//   ....[143]....
        /*0a04*/ 	.word	0x0000a900
        /*0a08*/ 	.word	0x00000000
        /*0a0c*/ 	.word	0x00000070
        /*0a10*/ 	.short	0x010a
        /*0a12*/ 	.byte	0xff
	.zero		1


	//   ....[144]....
        /*0a14*/ 	.word	0x0000a950
        /*0a18*/ 	.word	0x00000003
        /*0a1c*/ 	.word	0x00000090
        /*0a20*/ 	.short	0x010a
        /*0a22*/ 	.byte	0xff
	.zero		1


	//   ....[145]....
        /*0a24*/ 	.word	0x0000a9b0
        /*0a28*/ 	.word	0x00000002
        /*0a2c*/ 	.word	0x00000040
        /*0a30*/ 	.short	0x010a
        /*0a32*/ 	.byte	0xff
	.zero		1


	//   ....[146]....
        /*0a34*/ 	.word	0x0000aa00
        /*0a38*/ 	.word	0x00000063
        /*0a3c*/ 	.word	0x000000b0
        /*0a40*/ 	.short	0x010a
        /*0a42*/ 	.byte	0xff
	.zero		1


	//   ....[147]....
        /*0a44*/ 	.word	0x0000aa50
        /*0a48*/ 	.word	0x00000003
        /*0a4c*/ 	.word	0x00000040
        /*0a50*/ 	.short	0x010a
        /*0a52*/ 	.byte	0xff
	.zero		1


	//   ....[148]....
        /*0a54*/ 	.word	0x0000aaa0
        /*0a58*/ 	.word	0x0000003e
        /*0a5c*/ 	.word	0x00000040
        /*0a60*/ 	.short	0x010a
        /*0a62*/ 	.byte	0xff
	.zero		1


	//   ....[149]....
        /*0a64*/ 	.word	0x0000aaf0
        /*0a68*/ 	.word	0x0000003e
        /*0a6c*/ 	.word	0x00000040
        /*0a70*/ 	.short	0x010a
        /*0a72*/ 	.byte	0xff
	.zero		1


	//----- nvinfo : EIATTR_NUM_MBARRIERS
	.align		4
.L_47:
        /*0a74*/ 	.byte	0x03, 0x38
        /*0a76*/ 	.short	0x0023


	//----- nvinfo : EIATTR_EXIT_INSTR_OFFSETS
	.align		4
        /*0a78*/ 	.byte	0x04, 0x1c
        /*0a7a*/ 	.short	(.L_49 - .L_48)


	//   ....[0]....
.L_48:
        /*0a7c*/ 	.word	0x00002d70


	//   ....[1]....
        /*0a80*/ 	.word	0x00003260


	//   ....[2]....
        /*0a84*/ 	.word	0x000032c0


	//   ....[3]....
        /*0a88*/ 	.word	0x00004800


	//   ....[4]....
        /*0a8c*/ 	.word	0x00005960


	//   ....[5]....
        /*0a90*/ 	.word	0x000059a0


	//   ....[6]....
        /*0a94*/ 	.word	0x00009d10


	//   ....[7]....
        /*0a98*/ 	.word	0x00009d90


	//   ....[8]....
        /*0a9c*/ 	.word	0x00009dc0


	//   ....[9]....
        /*0aa0*/ 	.word	0x00009e30


	//----- nvinfo : EIATTR_MAX_THREADS
	.align		4
.L_49:
        /*0aa4*/ 	.byte	0x04, 0x05
        /*0aa6*/ 	.short	(.L_51 - .L_50)
.L_50:
        /*0aa8*/ 	.word	0x00000100
        /*0aac*/ 	.word	0x00000001
        /*0ab0*/ 	.word	0x00000001


	//----- nvinfo : EIATTR_CRS_STACK_SIZE
	.align		4
.L_51:
        /*0ab4*/ 	.byte	0x04, 0x1e
        /*0ab6*/ 	.short	(.L_53 - .L_52)
.L_52:
        /*0ab8*/ 	.word	0x00000000


	//----- nvinfo : EIATTR_CBANK_PARAM_SIZE
	.align		4
.L_53:
        /*0abc*/ 	.byte	0x03, 0x19
        /*0abe*/ 	.short	0x0800


	//----- nvinfo : EIATTR_PARAM_CBANK
	.align		4
        /*0ac0*/ 	.byte	0x04, 0x0a
        /*0ac2*/ 	.short	(.L_55 - .L_54)
	.align		4
.L_54:
        /*0ac4*/ 	.word	index@(.nv.constant0._ZN7cutlass13device_kernelINS_4gemm6kernel13GemmUniversalIN4cute5tupleIJiiiiEEENS1_10collective13CollectiveMmaINS1_35MainloopSm100TmaUmmaWarpSpecializedILi4ELi2ELi4ENS5_IJNS4_1CILi2EEESB_NSA_ILi1EEEEEEEENS5_IJNSA_ILi256EEENSA_ILi128EEESG_EEENS_10bfloat16_tENS5_IJlSC_lEEESI_SJ_NS4_8TiledMMAINS4_8MMA_AtomIJNS4_26SM100_MMA_F16BF16_2x1SM_SSISI_SI_fLi256ELi128ELNS4_4UMMA5MajorE0ELSO_0ELNSN_7ScaleInE0ELSP_0EEEEEENS4_6LayoutINS5_IJSC_SC_SC_EEENS5_IJNSA_ILi0EEESU_SU_EEEEENS5_IJNS4_10UnderscoreESX_SX_EEEEENS4_28SM100_TMA_2SM_LOAD_MULTICASTENS4_14ComposedLayoutINS4_7SwizzleILi3ELi4ELi3EEENS4_18smem_ptr_flag_bitsILi16EEENSS_INS5_IJNSA_ILi8EEENSA_ILi64EEEEEENS5_IJS17_SC_EEEEEEEvNS4_8identityENS4_18SM100_TMA_2SM_LOADES1B_vS1C_EENS_8epilogue10collective18CollectiveEpilogueINS1F_23Sm100TmaWarpSpecializedILi4ELi2ELi32ELb1ELb0EEEJNS5_IJSG_SG_SG_EEENS5_IJNSS_ISG_SC_EENSS_INSA_ILi32EEESC_EEEEESI_SJ_SI_SJ_NS1F_6fusion15FusionCallbacksIS1J_NS1P_17LinearCombinationISI_fSI_fLNS_15FloatRoundStyleE2EEES1K_S1O_JEEENS4_5SM1004TMEM4LOAD26SM100_TMEM_LOAD_32dp32b32xENS4_13SM90_TMA_LOADENS11_INS12_ILi2ELi4ELi3EEES15_NSS_INS5_IJS16_S1M_EEENS5_IJS1M_SC_EEEEEEENS4_39AutoVectorizingCopyWithAssumedAlignmentILi128EEENS4_14SM90_TMA_STOREES24_S26_S26_EEEvvEEEEvNT_6ParamsE)
        /*0ac8*/ 	.short	0x0380
        /*0aca*/ 	.short	0x0800


	//----- nvinfo : EIATTR_SW_WAR
	.align		4
.L_55:
        /*0acc*/ 	.byte	0x04, 0x36
        /*0ace*/ 	.short	(.L_57 - .L_56)
.L_56:
        /*0ad0*/ 	.word	0x00000008
.L_57:


//--------------------- .nv.callgraph             --------------------------
	.section	.nv.callgraph,"",@"SHT_CUDA_CALLGRAPH"
	.align	4
	.sectionentsize	8
	.align		4
        /*0000*/ 	.word	0x00000000
	.align		4
        /*0004*/ 	.word	0xffffffff
	.align		4
        /*0008*/ 	.word	index@(_ZN7cutlass13device_kernelINS_4gemm6kernel13GemmUniversalIN4cute5tupleIJiiiiEEENS1_10collective13CollectiveMmaINS1_35MainloopSm100TmaUmmaWarpSpecializedILi4ELi2ELi4ENS5_IJNS4_1CILi2EEESB_NSA_ILi1EEEEEEEENS5_IJNSA_ILi256EEENSA_ILi128EEESG_EEENS_10bfloat16_tENS5_IJlSC_lEEESI_SJ_NS4_8TiledMMAINS4_8MMA_AtomIJNS4_26SM100_MMA_F16BF16_2x1SM_SSISI_SI_fLi256ELi128ELNS4_4UMMA5MajorE0ELSO_0ELNSN_7ScaleInE0ELSP_0EEEEEENS4_6LayoutINS5_IJSC_SC_SC_EEENS5_IJNSA_ILi0EEESU_SU_EEEEENS5_IJNS4_10UnderscoreESX_SX_EEEEENS4_28SM100_TMA_2SM_LOAD_MULTICASTENS4_14ComposedLayoutINS4_7SwizzleILi3ELi4ELi3EEENS4_18smem_ptr_flag_bitsILi16EEENSS_INS5_IJNSA_ILi8EEENSA_ILi64EEEEEENS5_IJS17_SC_EEEEEEEvNS4_8identityENS4_18SM100_TMA_2SM_LOADES1B_vS1C_EENS_8epilogue10collective18CollectiveEpilogueINS1F_23Sm100TmaWarpSpecializedILi4ELi2ELi32ELb1ELb0EEEJNS5_IJSG_SG_SG_EEENS5_IJNSS_ISG_SC_EENSS_INSA_ILi32EEESC_EEEEESI_SJ_SI_SJ_NS1F_6fusion15FusionCallbacksIS1J_NS1P_17LinearCombinationISI_fSI_fLNS_15FloatRoundStyleE2EEES1K_S1O_JEEENS4_5SM1004TMEM4LOAD26SM100_TMEM_LOAD_32dp32b32xENS4_13SM90_TMA_LOADENS11_INS12_ILi2ELi4ELi3EEES15_NSS_INS5_IJS16_S1M_EEENS5_IJS1M_SC_EEEEEEENS4_39AutoVectorizingCopyWithAssumedAlignmentILi128EEENS4_14SM90_TMA_STOREES24_S26_S26_EEEvvEEEEvNT_6ParamsE)
	.align		4
        /*000c*/ 	.word	index@(__assertfail)
	.align		4
        /*0010*/ 	.word	0x00000000
	.align		4
        /*0014*/ 	.word	0xfffffffe
	.align		4
        /*0018*/ 	.word	0x00000000
	.align		4
        /*001c*/ 	.word	0xfffffffd
	.align		4
        /*0020*/ 	.word	0x00000000
	.align		4
        /*0024*/ 	.word	0xfffffffc


//--------------------- .nv.constant4             --------------------------
	.section	.nv.constant4,"a",@progbits
	.align	8
	.align		8
.nv.constant4:
        /*0000*/ 	.dword	__assertfail
	.align		8
        /*0008*/ 	.dword	__unnamed_1
	.align		8
        /*0010*/ 	.dword	__unnamed_2
	.align		8
        /*0018*/ 	.dword	_ZN39_INTERNAL_f36af118_4_k_cu_50d5b828_85114cuda3std3__45__cpo5beginE
	.align		8
        /*0020*/ 	.dword	_ZN39_INTERNAL_f36af118_4_k_cu_50d5b828_85114cuda3std3__45__cpo3endE
	.align		8
        /*0028*/ 	.dword	_ZN39_INTERNAL_f36af118_4_k_cu_50d5b828_85114cuda3std3__45__cpo6cbeginE
	.align		8
        /*0030*/ 	.dword	_ZN39_INTERNAL_f36af118_4_k_cu_50d5b828_85114cuda3std3__45__cpo4cendE
	.align		8
        /*0038*/ 	.dword	_ZN39_INTERNAL_f36af118_4_k_cu_50d5b828_85114cuda3std3__441_GLOBAL__N__f36af118_4_k_cu_50d5b828_85116ignoreE
	.align		8
        /*0040*/ 	.dword	_ZN39_INTERNAL_f36af118_4_k_cu_50d5b828_85114cuda3std3__419piecewise_constructE
	.align		8
        /*0048*/ 	.dword	_ZN39_INTERNAL_f36af118_4_k_cu_50d5b828_85114cuda3std3__48in_placeE
	.align		8
        /*0050*/ 	.dword	_ZN39_INTERNAL_f36af118_4_k_cu_50d5b828_85114cuda3std6ranges3__45__cpo4swapE
	.align		8
        /*0058*/ 	.dword	_ZN39_INTERNAL_f36af118_4_k_cu_50d5b828_85114cuda3std6ranges3__45__cpo9iter_moveE
	.align		8
        /*0060*/ 	.dword	_ZN39_INTERNAL_f36af118_4_k_cu_50d5b828_85114cute7productE
	.align		8
        /*0068*/ 	.dword	_ZN39_INTERNAL_f36af118_4_k_cu_50d5b828_85114cute1_E
	.align		8
        /*0070*/ 	.dword	$str$25
	.align		8
        /*0078*/ 	.dword	$str$26
	.align		8
        /*0080*/ 	.dword	$str$27
	.align		8
        /*0088*/ 	.dword	$str$28


//--------------------- .text._ZN7cutlass13device_kernelINS_4gemm6kernel13GemmUniversalIN4cute5tupleIJiiiiEEENS1_10collective13CollectiveMmaINS1_35MainloopSm100TmaUmmaWarpSpecializedILi4ELi2ELi4ENS5_IJNS4_1CILi2EEESB_NSA_ILi1EEEEEEEENS5_IJNSA_ILi256EEENSA_ILi128EEESG_EEENS_10bfloat16_tENS5_IJlSC_lEEESI_SJ_NS4_8TiledMMAINS4_8MMA_AtomIJNS4_26SM100_MMA_F16BF16_2x1SM_SSISI_SI_fLi256ELi128ELNS4_4UMMA5MajorE0ELSO_0ELNSN_7ScaleInE0ELSP_0EEEEEENS4_6LayoutINS5_IJSC_SC_SC_EEENS5_IJNSA_ILi0EEESU_SU_EEEEENS5_IJNS4_10UnderscoreESX_SX_EEEEENS4_28SM100_TMA_2SM_LOAD_MULTICASTENS4_14ComposedLayoutINS4_7SwizzleILi3ELi4ELi3EEENS4_18smem_ptr_flag_bitsILi16EEENSS_INS5_IJNSA_ILi8EEENSA_ILi64EEEEEENS5_IJS17_SC_EEEEEEEvNS4_8identityENS4_18SM100_TMA_2SM_LOADES1B_vS1C_EENS_8epilogue10collective18CollectiveEpilogueINS1F_23Sm100TmaWarpSpecializedILi4ELi2ELi32ELb1ELb0EEEJNS5_IJSG_SG_SG_EEENS5_IJNSS_ISG_SC_EENSS_INSA_ILi32EEESC_EEEEESI_SJ_SI_SJ_NS1F_6fusion15FusionCallbacksIS1J_NS1P_17LinearCombinationISI_fSI_fLNS_15FloatRoundStyleE2EEES1K_S1O_JEEENS4_5SM1004TMEM4LOAD26SM100_TMEM_LOAD_32dp32b32xENS4_13SM90_TMA_LOADENS11_INS12_ILi2ELi4ELi3EEES15_NSS_INS5_IJS16_S1M_EEENS5_IJS1M_SC_EEEEEEENS4_39AutoVectorizingCopyWithAssumedAlignmentILi128EEENS4_14SM90_TMA_STOREES24_S26_S26_EEEvvEEEEvNT_6ParamsE --------------------------
	.section	.text._ZN7cutlass13device_kernelINS_4gemm6kernel13GemmUniversalIN4cute5tupleIJiiiiEEENS1_10collective13CollectiveMmaINS1_35MainloopSm100TmaUmmaWarpSpecializedILi4ELi2ELi4ENS5_IJNS4_1CILi2EEESB_NSA_ILi1EEEEEEEENS5_IJNSA_ILi256EEENSA_ILi128EEESG_EEENS_10bfloat16_tENS5_IJlSC_lEEESI_SJ_NS4_8TiledMMAINS4_8MMA_AtomIJNS4_26SM100_MMA_F16BF16_2x1SM_SSISI_SI_fLi256ELi128ELNS4_4UMMA5MajorE0ELSO_0ELNSN_7ScaleInE0ELSP_0EEEEEENS4_6LayoutINS5_IJSC_SC_SC_EEENS5_IJNSA_ILi0EEESU_SU_EEEEENS5_IJNS4_10UnderscoreESX_SX_EEEEENS4_28SM100_TMA_2SM_LOAD_MULTICASTENS4_14ComposedLayoutINS4_7SwizzleILi3ELi4ELi3EEENS4_18smem_ptr_flag_bitsILi16EEENSS_INS5_IJNSA_ILi8EEENSA_ILi64EEEEEENS5_IJS17_SC_EEEEEEEvNS4_8identityENS4_18SM100_TMA_2SM_LOADES1B_vS1C_EENS_8epilogue10collective18CollectiveEpilogueINS1F_23Sm100TmaWarpSpecializedILi4ELi2ELi32ELb1ELb0EEEJNS5_IJSG_SG_SG_EEENS5_IJNSS_ISG_SC_EENSS_INSA_ILi32EEESC_EEEEESI_SJ_SI_SJ_NS1F_6fusion15FusionCallbacksIS1J_NS1P_17LinearCombinationISI_fSI_fLNS_15FloatRoundStyleE2EEES1K_S1O_JEEENS4_5SM1004TMEM4LOAD26SM100_TMEM_LOAD_32dp32b32xENS4_13SM90_TMA_LOADENS11_INS12_ILi2ELi4ELi3EEES15_NSS_INS5_IJS16_S1M_EEENS5_IJS1M_SC_EEEEEEENS4_39AutoVectorizingCopyWithAssumedAlignmentILi128EEENS4_14SM90_TMA_STOREES24_S26_S26_EEEvvEEEEvNT_6ParamsE,"ax",@progbits
	.align	128
.text._ZN7cutlass13device_kernelINS_4gemm6kernel13GemmUniversalIN4cute5tupleIJiiiiEEENS1_10collective13CollectiveMmaINS1_35MainloopSm100TmaUmmaWarpSpecializedILi4ELi2ELi4ENS5_IJNS4_1CILi2EEESB_NSA_ILi1EEEEEEEENS5_IJNSA_ILi256EEENSA_ILi128EEESG_EEENS_10bfloat16_tENS5_IJlSC_lEEESI_SJ_NS4_8TiledMMAINS4_8MMA_AtomIJNS4_26SM100_MMA_F16BF16_2x1SM_SSISI_SI_fLi256ELi128ELNS4_4UMMA5MajorE0ELSO_0ELNSN_7ScaleInE0ELSP_0EEEEEENS4_6LayoutINS5_IJSC_SC_SC_EEENS5_IJNSA_ILi0EEESU_SU_EEEEENS5_IJNS4_10UnderscoreESX_SX_EEEEENS4_28SM100_TMA_2SM_LOAD_MULTICASTENS4_14ComposedLayoutINS4_7SwizzleILi3ELi4ELi3EEENS4_18smem_ptr_flag_bitsILi16EEENSS_INS5_IJNSA_ILi8EEENSA_ILi64EEEEEENS5_IJS17_SC_EEEEEEEvNS4_8identityENS4_18SM100_TMA_2SM_LOADES1B_vS1C_EENS_8epilogue10collective18CollectiveEpilogueINS1F_23Sm100TmaWarpSpecializedILi4ELi2ELi32ELb1ELb0EEEJNS5_IJSG_SG_SG_EEENS5_IJNSS_ISG_SC_EENSS_INSA_ILi32EEESC_EEEEESI_SJ_SI_SJ_NS1F_6fusion15FusionCallbacksIS1J_NS1P_17LinearCombinationISI_fSI_fLNS_15FloatRoundStyleE2EEES1K_S1O_JEEENS4_5SM1004TMEM4LOAD26SM100_TMEM_LOAD_32dp32b32xENS4_13SM90_TMA_LOADENS11_INS12_ILi2ELi4ELi3EEES15_NSS_INS5_IJS16_S1M_EEENS5_IJS1M_SC_EEEEEEENS4_39AutoVectorizingCopyWithAssumedAlignmentILi128EEENS4_14SM90_TMA_STOREES24_S26_S26_EEEvvEEEEvNT_6ParamsE:
        .type           _ZN7cutlass13device_kernelINS_4gemm6kernel13GemmUniversalIN4cute5tupleIJiiiiEEENS1_10collective13CollectiveMmaINS1_35MainloopSm100TmaUmmaWarpSpecializedILi4ELi2ELi4ENS5_IJNS4_1CILi2EEESB_NSA_ILi1EEEEEEEENS5_IJNSA_ILi256EEENSA_ILi128EEESG_EEENS_10bfloat16_tENS5_IJlSC_lEEESI_SJ_NS4_8TiledMMAINS4_8MMA_AtomIJNS4_26SM100_MMA_F16BF16_2x1SM_SSISI_SI_fLi256ELi128ELNS4_4UMMA5MajorE0ELSO_0ELNSN_7ScaleInE0ELSP_0EEEEEENS4_6LayoutINS5_IJSC_SC_SC_EEENS5_IJNSA_ILi0EEESU_SU_EEEEENS5_IJNS4_10UnderscoreESX_SX_EEEEENS4_28SM100_TMA_2SM_LOAD_MULTICASTENS4_14ComposedLayoutINS4_7SwizzleILi3ELi4ELi3EEENS4_18smem_ptr_flag_bitsILi16EEENSS_INS5_IJNSA_ILi8EEENSA_ILi64EEEEEENS5_IJS17_SC_EEEEEEEvNS4_8identityENS4_18SM100_TMA_2SM_LOADES1B_vS1C_EENS_8epilogue10collective18CollectiveEpilogueINS1F_23Sm100TmaWarpSpecializedILi4ELi2ELi32ELb1ELb0EEEJNS5_IJSG_SG_SG_EEENS5_IJNSS_ISG_SC_EENSS_INSA_ILi32EEESC_EEEEESI_SJ_SI_SJ_NS1F_6fusion15FusionCallbacksIS1J_NS1P_17LinearCombinationISI_fSI_fLNS_15FloatRoundStyleE2EEES1K_S1O_JEEENS4_5SM1004TMEM4LOAD26SM100_TMEM_LOAD_32dp32b32xENS4_13SM90_TMA_LOADENS11_INS12_ILi2ELi4ELi3EEES15_NSS_INS5_IJS16_S1M_EEENS5_IJS1M_SC_EEEEEEENS4_39AutoVectorizingCopyWithAssumedAlignmentILi128EEENS4_14SM90_TMA_STOREES24_S26_S26_EEEvvEEEEvNT_6ParamsE,@function
        .size           _ZN7cutlass13device_kernelINS_4gemm6kernel13GemmUniversalIN4cute5tupleIJiiiiEEENS1_10collective13CollectiveMmaINS1_35MainloopSm100TmaUmmaWarpSpecializedILi4ELi2ELi4ENS5_IJNS4_1CILi2EEESB_NSA_ILi1EEEEEEEENS5_IJNSA_ILi256EEENSA_ILi128EEESG_EEENS_10bfloat16_tENS5_IJlSC_lEEESI_SJ_NS4_8TiledMMAINS4_8MMA_AtomIJNS4_26SM100_MMA_F16BF16_2x1SM_SSISI_SI_fLi256ELi128ELNS4_4UMMA5MajorE0ELSO_0ELNSN_7ScaleInE0ELSP_0EEEEEENS4_6LayoutINS5_IJSC_SC_SC_EEENS5_IJNSA_ILi0EEESU_SU_EEEEENS5_IJNS4_10UnderscoreESX_SX_EEEEENS4_28SM100_TMA_2SM_LOAD_MULTICASTENS4_14ComposedLayoutINS4_7SwizzleILi3ELi4ELi3EEENS4_18smem_ptr_flag_bitsILi16EEENSS_INS5_IJNSA_ILi8EEENSA_ILi64EEEEEENS5_IJS17_SC_EEEEEEEvNS4_8identityENS4_18SM100_TMA_2SM_LOADES1B_vS1C_EENS_8epilogue10collective18CollectiveEpilogueINS1F_23Sm100TmaWarpSpecializedILi4ELi2ELi32ELb1ELb0EEEJNS5_IJSG_SG_SG_EEENS5_IJNSS_ISG_SC_EENSS_INSA_ILi32EEESC_EEEEESI_SJ_SI_SJ_NS1F_6fusion15FusionCallbacksIS1J_NS1P_17LinearCombinationISI_fSI_fLNS_15FloatRoundStyleE2EEES1K_S1O_JEEENS4_5SM1004TMEM4LOAD26SM100_TMEM_LOAD_32dp32b32xENS4_13SM90_TMA_LOADENS11_INS12_ILi2ELi4ELi3EEES15_NSS_INS5_IJS16_S1M_EEENS5_IJS1M_SC_EEEEEEENS4_39AutoVectorizingCopyWithAssumedAlignmentILi128EEENS4_14SM90_TMA_STOREES24_S26_S26_EEEvvEEEEvNT_6ParamsE,(.L_x_201 - _ZN7cutlass13device_kernelINS_4gemm6kernel13GemmUniversalIN4cute5tupleIJiiiiEEENS1_10collective13CollectiveMmaINS1_35MainloopSm100TmaUmmaWarpSpecializedILi4ELi2ELi4ENS5_IJNS4_1CILi2EEESB_NSA_ILi1EEEEEEEENS5_IJNSA_ILi256EEENSA_ILi128EEESG_EEENS_10bfloat16_tENS5_IJlSC_lEEESI_SJ_NS4_8TiledMMAINS4_8MMA_AtomIJNS4_26SM100_MMA_F16BF16_2x1SM_SSISI_SI_fLi256ELi128ELNS4_4UMMA5MajorE0ELSO_0ELNSN_7ScaleInE0ELSP_0EEEEEENS4_6LayoutINS5_IJSC_SC_SC_EEENS5_IJNSA_ILi0EEESU_SU_EEEEENS5_IJNS4_10UnderscoreESX_SX_EEEEENS4_28SM100_TMA_2SM_LOAD_MULTICASTENS4_14ComposedLayoutINS4_7SwizzleILi3ELi4ELi3EEENS4_18smem_ptr_flag_bitsILi16EEENSS_INS5_IJNSA_ILi8EEENSA_ILi64EEEEEENS5_IJS17_SC_EEEEEEEvNS4_8identityENS4_18SM100_TMA_2SM_LOADES1B_vS1C_EENS_8epilogue10collective18CollectiveEpilogueINS1F_23Sm100TmaWarpSpecializedILi4ELi2ELi32ELb1ELb0EEEJNS5_IJSG_SG_SG_EEENS5_IJNSS_ISG_SC_EENSS_INSA_ILi32EEESC_EEEEESI_SJ_SI_SJ_NS1F_6fusion15FusionCallbacksIS1J_NS1P_17LinearCombinationISI_fSI_fLNS_15FloatRoundStyleE2EEES1K_S1O_JEEENS4_5SM1004TMEM4LOAD26SM100_TMEM_LOAD_32dp32b32xENS4_13SM90_TMA_LOADENS11_INS12_ILi2ELi4ELi3EEES15_NSS_INS5_IJS16_S1M_EEENS5_IJS1M_SC_EEEEEEENS4_39AutoVectorizingCopyWithAssumedAlignmentILi128EEENS4_14SM90_TMA_STOREES24_S26_S26_EEEvvEEEEvNT_6ParamsE)
        .other          _ZN7cutlass13device_kernelINS_4gemm6kernel13GemmUniversalIN4cute5tupleIJiiiiEEENS1_10collective13CollectiveMmaINS1_35MainloopSm100TmaUmmaWarpSpecializedILi4ELi2ELi4ENS5_IJNS4_1CILi2EEESB_NSA_ILi1EEEEEEEENS5_IJNSA_ILi256EEENSA_ILi128EEESG_EEENS_10bfloat16_tENS5_IJlSC_lEEESI_SJ_NS4_8TiledMMAINS4_8MMA_AtomIJNS4_26SM100_MMA_F16BF16_2x1SM_SSISI_SI_fLi256ELi128ELNS4_4UMMA5MajorE0ELSO_0ELNSN_7ScaleInE0ELSP_0EEEEEENS4_6LayoutINS5_IJSC_SC_SC_EEENS5_IJNSA_ILi0EEESU_SU_EEEEENS5_IJNS4_10UnderscoreESX_SX_EEEEENS4_28SM100_TMA_2SM_LOAD_MULTICASTENS4_14ComposedLayoutINS4_7SwizzleILi3ELi4ELi3EEENS4_18smem_ptr_flag_bitsILi16EEENSS_INS5_IJNSA_ILi8EEENSA_ILi64EEEEEENS5_IJS17_SC_EEEEEEEvNS4_8identityENS4_18SM100_TMA_2SM_LOADES1B_vS1C_EENS_8epilogue10collective18CollectiveEpilogueINS1F_23Sm100TmaWarpSpecializedILi4ELi2ELi32ELb1ELb0EEEJNS5_IJSG_SG_SG_EEENS5_IJNSS_ISG_SC_EENSS_INSA_ILi32EEESC_EEEEESI_SJ_SI_SJ_NS1F_6fusion15FusionCallbacksIS1J_NS1P_17LinearCombinationISI_fSI_fLNS_15FloatRoundStyleE2EEES1K_S1O_JEEENS4_5SM1004TMEM4LOAD26SM100_TMEM_LOAD_32dp32b32xENS4_13SM90_TMA_LOADENS11_INS12_ILi2ELi4ELi3EEES15_NSS_INS5_IJS16_S1M_EEENS5_IJS1M_SC_EEEEEEENS4_39AutoVectorizingCopyWithAssumedAlignmentILi128EEENS4_14SM90_TMA_STOREES24_S26_S26_EEEvvEEEEvNT_6ParamsE,@"STO_CUDA_ENTRY STV_DEFAULT"
_ZN7cutlass13device_kernelINS_4gemm6kernel13GemmUniversalIN4cute5tupleIJiiiiEEENS1_10collective13CollectiveMmaINS1_35MainloopSm100TmaUmmaWarpSpecializedILi4ELi2ELi4ENS5_IJNS4_1CILi2EEESB_NSA_ILi1EEEEEEEENS5_IJNSA_ILi256EEENSA_ILi128EEESG_EEENS_10bfloat16_tENS5_IJlSC_lEEESI_SJ_NS4_8TiledMMAINS4_8MMA_AtomIJNS4_26SM100_MMA_F16BF16_2x1SM_SSISI_SI_fLi256ELi128ELNS4_4UMMA5MajorE0ELSO_0ELNSN_7ScaleInE0ELSP_0EEEEEENS4_6LayoutINS5_IJSC_SC_SC_EEENS5_IJNSA_ILi0EEESU_SU_EEEEENS5_IJNS4_10UnderscoreESX_SX_EEEEENS4_28SM100_TMA_2SM_LOAD_MULTICASTENS4_14ComposedLayoutINS4_7SwizzleILi3ELi4ELi3EEENS4_18smem_ptr_flag_bitsILi16EEENSS_INS5_IJNSA_ILi8EEENSA_ILi64EEEEEENS5_IJS17_SC_EEEEEEEvNS4_8identityENS4_18SM100_TMA_2SM_LOADES1B_vS1C_EENS_8epilogue10collective18CollectiveEpilogueINS1F_23Sm100TmaWarpSpecializedILi4ELi2ELi32ELb1ELb0EEEJNS5_IJSG_SG_SG_EEENS5_IJNSS_ISG_SC_EENSS_INSA_ILi32EEESC_EEEEESI_SJ_SI_SJ_NS1F_6fusion15FusionCallbacksIS1J_NS1P_17LinearCombinationISI_fSI_fLNS_15FloatRoundStyleE2EEES1K_S1O_JEEENS4_5SM1004TMEM4LOAD26SM100_TMEM_LOAD_32dp32b32xENS4_13SM90_TMA_LOADENS11_INS12_ILi2ELi4ELi3EEES15_NSS_INS5_IJS16_S1M_EEENS5_IJS1M_SC_EEEEEEENS4_39AutoVectorizingCopyWithAssumedAlignmentILi128EEENS4_14SM90_TMA_STOREES24_S26_S26_EEEvvEEEEvNT_6ParamsE:
[----:B------:R-:W1:Y:S01]  /*0000*/  LDC R1, c[0x0][0x37c] ;  /* 0x0000df00ff017b82 */ /* 0x000e620000000800 */
[----:B------:R-:W2:Y:S01]  /*0010*/  S2R R94, SR_TID.X ;  /* 0x00000000005e7919 */ /* 0x000ea20000002100 */
[----:B------:R-:W3:Y:S06]  /*0020*/  LDCU.64 UR8, c[0x0][0x890] ;  /* 0x00011200ff0877ac */ /* 0x000eec0008000a00 */
[----:B------:R-:W4:Y:S01]  /*0030*/  S2UR UR47, SR_CgaCtaId ;  /* 0x00000000002f79c3 */ /* 0x000f220000008800 */
[----:B------:R-:W-:Y:S02]  /*0040*/  PRMT R80, RZ, 0x7610, R80 ;  /* 0x00007610ff507816 */ /* 0x000fe40000000050 */
[----:B------:R-:W-:Y:S01]  /*0050*/  ELECT P1, URZ, PT ;  /* 0x0000000000ff782f */ /* 0x000fe20003820000 */
[----:B---3--:R-:W-:-:S04]  /*0060*/  UISETP.NE.U32.AND UP0, UPT, UR8, URZ, UPT ;  /* 0x000000ff0800728c */ /* 0x008fc8000bf05070 */
[----:B------:R-:W-:Y:S02]  /*0070*/  UISETP.NE.AND.EX UP0, UPT, UR9, URZ, UPT, UP0 ;  /* 0x000000ff0900728c */ /* 0x000fe4000bf05300 */
[----:B----4-:R-:W-:Y:S02]  /*0080*/  ULOP3.LUT UR68, UR47, 0x1, URZ, 0xc0, !UPT ;  /* 0x000000012f447892 */ /* 0x010fe4000f8ec0ff */
[----:B------:R-:W-:Y:S01]  /*0090*/  ULOP3.LUT UR69, UR47, 0x1, URZ, 0x3c, !UPT ;  /* 0x000000012f457892 */ /* 0x000fe2000f8e3cff */
[----:B--2---:R-:W-:-:S05]  /*00a0*/  SHF.R.U32.HI R81, RZ, 0x5, R94 ;  /* 0x00000005ff517819 */ /* 0x004fca000001165e */
[----:B------:R-:W2:Y:S02]  /*00b0*/  SHFL.IDX PT, R0, R81, RZ, 0x1f ;  /* 0x00001fff51007589 */ /* 0x000ea400000e0000 */
[----:B--2---:R-:W-:Y:S01]  /*00c0*/  R2UR UR18, R0 ;  /* 0x00000000001272ca */ /* 0x004fe200000e0000 */
[----:B-1----:R-:W-:-:S14]  /*00d0*/  BRA.U UP0, `(.L_x_0) ;  /* 0x0000000100307547 */ /* 0x002fdc000b800000 */
[----:B------:R-:W1:Y:S02]  /*00e0*/  LDCU.64 UR4, c[0x0][0x888] ;  /* 0x00011100ff0477ac */ /* 0x000e640008000a00 */
[----:B-1----:R-:W-:-:S04]  /*00f0*/  UISETP.NE.U32.AND UP0, UPT, UR4, URZ, UPT ;  /* 0x000000ff0400728c */ /* 0x002fc8000bf05070 */
[----:B------:R-:W-:-:S09]  /*0100*/  UISETP.NE.AND.EX UP0, UPT, UR5, URZ, UPT, UP0 ;  /* 0x000000ff0500728c */ /* 0x000fd2000bf05300 */
[----:B------:R-:W-:Y:S05]  /*0110*/  BRA.U !UP0, `(.L_x_1) ;  /* 0x0000000108147547 */ /* 0x000fea000b800000 */
[----:B------:R-:W1:Y:S01]  /*0120*/  LDC.64 R2, c[0x0][0x888] ;  /* 0x00022200ff027b82 */ /* 0x000e620000000a00 */
[----:B------:R-:W1:Y:S02]  /*0130*/  LDCU.64 UR4, c[0x0][0x358] ;  /* 0x00006b00ff0477ac */ /* 0x000e640008000a00 */
[----:B-1----:R1:W5:Y:S01]  /*0140*/  LDG.E R41, desc[UR4][R2.64] ;  /* 0x0000000402297981 */ /* 0x002362000c1e1900 */
[----:B------:R-:W-:Y:S01]  /*0150*/  HFMA2 R80, -RZ, RZ, 0, 5.9604644775390625e-08 ;  /* 0x00000001ff507431 */ /* 0x000fe200000001ff */
[----:B------:R-:W-:Y:S05]  /*0160*/  BRA `(.L_x_0) ;  /* 0x00000000000c7947 */ /* 0x000fea0003800000 */
.L_x_1:
[----:B------:R-:W1:Y:S01]  /*0170*/  LDCU UR4, c[0x0][0x880] ;  /* 0x00011000ff0477ac */ /* 0x000e620008000800 */
[----:B------:R-:W-:Y:S01]  /*0180*/  HFMA2 R80, -RZ, RZ, 0, 5.9604644775390625e-08 ;  /* 0x00000001ff507431 */ /* 0x000fe200000001ff */
[----:B-1----:R-:W-:-:S07]  /*0190*/  MOV R41, UR4 ;  /* 0x0000000400297c02 */ /* 0x002fce0008000f00 */
.L_x_0:
[----:B------:R-:W2:Y:S02]  /*01a0*/  LDCU.64 UR4, c[0x0][0x8b0] ;  /* 0x00011600ff0477ac */ /* 0x000ea40008000a00 */
[----:B--2---:R-:W-:-:S04]  /*01b0*/  UISETP.NE.U32.AND UP0, UPT, UR4, URZ, UPT ;  /* 0x000000ff0400728c */ /* 0x004fc8000bf05070 */
[----:B------:R-:W-:-:S09]  /*01c0*/  UISETP.NE.AND.EX UP0, UPT, UR5, URZ, UPT, UP0 ;  /* 0x000000ff0500728c */ /* 0x000fd2000bf05300 */
[----:B------:R-:W-:Y:S05]  /*01d0*/  BRA.U UP0, `(.L_x_2) ;  /* 0x0000000100287547 */ /* 0x000fea000b800000 */
[----:B------:R-:W2:Y:S02]  /*01e0*/  LDCU.64 UR4, c[0x0][0x8a8] ;  /* 0x00011500ff0477ac */ /* 0x000ea40008000a00 */
[----:B--2---:R-:W-:-:S04]  /*01f0*/  UISETP.NE.U32.AND UP0, UPT, UR4, URZ, UPT ;  /* 0x000000ff0400728c */ /* 0x004fc8000bf05070 */
[----:B------:R-:W-:-:S09]  /*0200*/  UISETP.NE.AND.EX UP0, UPT, UR5, URZ, UPT, UP0 ;  /* 0x000000ff0500728c */ /* 0x000fd2000bf05300 */
[----:B------:R-:W-:Y:S05]  /*0210*/  BRA.U !UP0, `(.L_x_3) ;  /* 0x0000000108107547 */ /* 0x000fea000b800000 */
[----:B------:R-:W2:Y:S01]  /*0220*/  LDC.64 R38, c[0x0][0x8a8] ;  /* 0x00022a00ff267b82 */ /* 0x000ea20000000a00 */
[----:B------:R-:W2:Y:S02]  /*0230*/  LDCU.64 UR4, c[0x0][0x358] ;  /* 0x00006b00ff0477ac */ /* 0x000ea40008000a00 */
[----:B--2---:R2:W5:Y:S01]  /*0240*/  LDG.E R38, desc[UR4][R38.64] ;  /* 0x0000000426267981 */ /* 0x004562000c1e1900 */
[----:B------:R-:W-:Y:S05]  /*0250*/  BRA `(.L_x_2) ;  /* 0x0000000000087947 */ /* 0x000fea0003800000 */
.L_x_3:
[----:B------:R-:W2:Y:S02]  /*0260*/  LDCU UR4, c[0x0][0x8a0] ;  /* 0x00011400ff0477ac */ /* 0x000ea40008000800 */
[----:B--2---:R-:W-:Y:S02]  /*0270*/  MOV R38, UR4 ;  /* 0x0000000400267c02 */ /* 0x004fe40008000f00 */
.L_x_2:
[----:B------:R-:W-:Y:S01]  /*0280*/  IMAD.U32 R0, RZ, RZ, UR18 ;  /* 0x00000012ff007e24 */ /* 0x000fe2000f8e00ff */
[----:B------:R-:W-:Y:S04]  /*0290*/  BSSY.RECONVERGENT B0, `(.L_x_4) ;  /* 0x000000c000007945 */ /* 0x000fe80003800200 */
[C---:B------:R-:W-:Y:S02]  /*02a0*/  ISETP.NE.OR P2, PT, R0.reuse, 0x1, !P1 ;  /* 0x000000010000780c */ /* 0x040fe40004f45670 */
[----:B------:R-:W-:-:S11]  /*02b0*/  ISETP.NE.OR P0, PT, R0, 0x3, !P1 ;  /* 0x000000030000780c */ /* 0x000fd60004f05670 */
[----:B------:R-:W-:Y:S05]  /*02c0*/  @P2 BRA `(.L_x_5) ;  /* 0x0000000000202947 */ /* 0x000fea0003800000 */
[----:B------:R-:W3:Y:S02]  /*02d0*/  LDCU.64 UR4, c[0x0][0x348] ;  /* 0x00006900ff0477ac */ /* 0x000ee40008000a00 */
[----:B---3--:R-:W-:Y:S02]  /*02e0*/  UIADD3 UR6, UP1, UPT, UR4, 0x80, URZ ;  /* 0x0000008004067890 */ /* 0x008fe4000ff3e0ff */
[----:B------:R-:W-:Y:S02]  /*02f0*/  UIADD3 UR4, UP0, UPT, UR4, 0x180, URZ ;  /* 0x0000018004047890 */ /* 0x000fe4000ff1e0ff */
[----:B------:R-:W-:Y:S02]  /*0300*/  UIADD3.X UR7, UPT, UPT, URZ, UR5, URZ, UP1, !UPT ;  /* 0x00000005ff077290 */ /* 0x000fe40008ffe4ff */
[----:B------:R-:W-:-:S07]  /*0310*/  UIADD3.X UR5, UPT, UPT, URZ, UR5, URZ, UP0, !UPT ;  /* 0x00000005ff057290 */ /* 0x000fce00087fe4ff */
[----:B------:R3:W-:Y:S02]  /*0320*/  UTMACCTL.PF [UR6] ;  /* 0x00000000060079b9 */ /* 0x0007e40008040000 */
[----:B------:R3:W-:Y:S02]  /*0330*/  UTMACCTL.PF [UR4] ;  /* 0x00000000040079b9 */ /* 0x0007e40008040000 */
[----:B---3--:R-:W-:Y:S01]  /*0340*/  NOP ;  /* 0x0000000000007918 */ /* 0x008fe20000000000 */
.L_x_5:
[----:B------:R-:W-:Y:S05]  /*0350*/  BSYNC.RECONVERGENT B0 ;  /* 0x0000000000007941 */ /* 0x000fea0003800200 */
.L_x_4:
[----:B------:R-:W-:Y:S04]  /*0360*/  BSSY.RECONVERGENT B0, `(.L_x_6) ;  /* 0x000000a000007945 */ /* 0x000fe80003800200 */
        /* <DEDUP_REMOVED lines=9> */
.L_x_7:
[----:B------:R-:W-:Y:S05]  /*0400*/  BSYNC.RECONVERGENT B0 ;  /* 0x0000000000007941 */ /* 0x000fea0003800200 */
.L_x_6:
[----:B------:R-:W3:Y:S01]  /*0410*/  LDCU.64 UR4, c[0x0][0x888] ;  /* 0x00011100ff0477ac */ /* 0x000ee20008000a00 */
[----:B------:R-:W-:Y:S02]  /*0420*/  UISETP.EQ.U32.AND UP1, UPT, UR8, URZ, UPT ;  /* 0x000000ff0800728c */ /* 0x000fe4000bf22070 */
[----:B------:R-:W-:Y:S02]  /*0430*/  UPLOP3.LUT UP3, UPT, UPT, UPT, UPT, 0x80, 0x8 ;  /* 0x000000000008789c */ /* 0x000fe40003f6f070 */
[----:B---3--:R-:W-:-:S04]  /*0440*/  UISETP.NE.U32.AND UP0, UPT, UR4, URZ, UPT ;  /* 0x000000ff0400728c */ /* 0x008fc8000bf05070 */
[----:B------:R-:W-:-:S04]  /*0450*/  UISETP.NE.AND.EX UP0, UPT, UR5, URZ, UPT, UP0 ;  /* 0x000000ff0500728c */ /* 0x000fc8000bf05300 */
[----:B------:R-:W-:-:S04]  /*0460*/  UISETP.EQ.OR.EX UP2, UPT, UR9, URZ, !UP0, UP1 ;  /* 0x000000ff0900728c */ /* 0x000fc8000c742710 */
[----:B------:R-:W-:-:S06]  /*0470*/  UP2UR UR4, UPR, URZ, 0x4 ;  /* 0x00000004ff047883 */ /* 0x000fcc0008000000 */
[----:B------:R-:W-:Y:S01]  /*0480*/  MOV R83, UR4 ;  /* 0x0000000400537c02 */ /* 0x000fe20008000f00 */
[----:B------:R-:W-:Y:S06]  /*0490*/  BRA.U !UP2, `(.L_x_8) ;  /* 0x000000010a207547 */ /* 0x000fec000b800000 */
[----:B------:R-:W-:Y:S01]  /*04a0*/  UISETP.NE.U32.AND UP1, UPT, UR8, URZ, UPT ;  /* 0x000000ff0800728c */ /* 0x000fe2000bf25070 */
[----:B-----5:R-:W-:Y:S01]  /*04b0*/  FSETP.NEU.AND P0, PT, R41, RZ, PT ;  /* 0x000000ff2900720b */ /* 0x020fe20003f0d000 */
[----:B------:R-:W-:Y:S02]  /*04c0*/  USEL UR4, URZ, 0xffffffff, UP0 ;  /* 0xffffffffff047887 */ /* 0x000fe40008000000 */
[----:B------:R-:W-:-:S10]  /*04d0*/  UISETP.NE.AND.EX UP1, UPT, UR9, URZ, UPT, UP1 ;  /* 0x000000ff0900728c */ /* 0x000fd4000bf25310 */
[----:B------:R-:W-:Y:S01]  /*04e0*/  VOTEU.ANY UP0, P0 ;  /* 0x0000000000ff7886 */ /* 0x000fe20000000100 */
[----:B------:R-:W-:-:S04]  /*04f0*/  @!UP1 USEL UR4, URZ, 0xffffffff, UP0 ;  /* 0xffffffffff049887 */ /* 0x000fc80008000000 */
[----:B------:R-:W-:-:S04]  /*0500*/  ULOP3.LUT UR4, UR4, 0x1, URZ, 0xc0, !UPT ;  /* 0x0000000104047892 */ /* 0x000fc8000f8ec0ff */
[----:B------:R-:W-:-:S11]  /*0510*/  UISETP.NE.U32.AND UP3, UPT, UR4, 0x1, UPT ;  /* 0x000000010400788c */ /* 0x000fd6000bf65070 */
.L_x_8:
[----:B------:R-:W3:Y:S01]  /*0520*/  SHFL.IDX PT, R0, R81, RZ, 0x1f ;  /* 0x00001fff51007589 */ /* 0x000ee200000e0000 */
[----:B------:R-:W-:-:S04]  /*0530*/  UISETP.NE.AND UP0, UPT, UR18, 0x2, UPT ;  /* 0x000000021200788c */ /* 0x000fc8000bf05270 */
[----:B------:R-:W-:Y:S02]  /*0540*/  UISETP.EQ.AND UP1, UPT, UR68, URZ, !UP0 ;  /* 0x000000ff4400728c */ /* 0x000fe4000c722270 */
[----:B------:R-:W-:-:S04]  /*0550*/  USEL UR40, URZ, 0x1, UP0 ;  /* 0x00000001ff287887 */ /* 0x000fc80008000000 */
[----:B------:R-:W-:Y:S02]  /*0560*/  PLOP3.LUT P4, PT, P1, PT, UP1, 0x80, 0x8 ;  /* 0x000000000008781c */ /* 0x000fe40000f8f018 */
[----:B---3--:R-:W-:-:S13]  /*0570*/  ISETP.NE.AND P0, PT, R0, RZ, PT ;  /* 0x000000ff0000720c */ /* 0x008fda0003f05270 */
[----:B------:R-:W-:Y:S05]  /*0580*/  @P0 BRA `(.L_x_9) ;  /* 0x0000000000540947 */ /* 0x000fea0003800000 */
[----:B------:R-:W-:Y:S01]  /*0590*/  UMOV UR4, 0x400 ;  /* 0x0000040000047882 */ /* 0x000fe20000000000 */
[----:B------:R-:W-:Y:S01]  /*05a0*/  UMOV UR8, 0x1 ;  /* 0x0000000100087882 */ /* 0x000fe20000000000 */
[----:B------:R-:W-:Y:S01]  /*05b0*/  UMOV UR6, 0x2 ;  /* 0x0000000200067882 */ /* 0x000fe20000000000 */
[----:B------:R-:W-:Y:S02]  /*05c0*/  ULEA UR4, UR47, UR4, 0x18 ;  /* 0x000000042f047291 */ /* 0x000fe4000f8ec0ff */
[----:B------:R-:W-:-:S04]  /*05d0*/  UIADD3 UR8, UPT, UPT, -UR8, 0x100000, URZ ;  /* 0x0010000008087890 */ /* 0x000fc8000fffe1ff */
[----:B------:R-:W-:Y:S02]  /*05e0*/  USHF.L.U32 UR9, UR8, 0xb, URZ ;  /* 0x0000000b08097899 */ /* 0x000fe400080006ff */
[----:B------:R-:W-:Y:S02]  /*05f0*/  USHF.L.U32 UR8, UR8, 0x1, URZ ;  /* 0x0000000108087899 */ /* 0x000fe400080006ff */
[----:B------:R-:W-:-:S04]  /*0600*/  UIADD3 UR6, UPT, UPT, -UR6, 0x100000, URZ ;  /* 0x0010000006067890 */ /* 0x000fc8000fffe1ff */
[----:B------:R-:W-:Y:S02]  /*0610*/  USHF.L.U32 UR7, UR6, 0xb, URZ ;  /* 0x0000000b06077899 */ /* 0x000fe400080006ff */
[----:B------:R-:W-:Y:S01]  /*0620*/  USHF.L.U32 UR6, UR6, 0x1, URZ ;  /* 0x0000000106067899 */ /* 0x000fe200080006ff */
[----:B------:R-:W-:Y:S01]  /*0630*/  ELECT P0, URZ, PT ;  /* 0x0000000000ff782f */ /* 0x000fe20003800000 */
[----:B------:R-:W3:Y:S02]  /*0640*/  FENCE.VIEW.ASYNC.S ;  /* 0x00000000000073c6 */ /* 0x000ee40000000000 */
[----:B---3--:R3:W4:Y:S08]  /*0650*/  SYNCS.EXCH.64 URZ, [UR4], UR8 ;  /* 0x0000000804ff75b2 */ /* 0x0087300008000100 */
[----:B------:R3:W1:Y:S01]  /*0660*/  SYNCS.EXCH.64 URZ, [UR4+0x20], UR6 ;  /* 0x0000200604ff75b2 */ /* 0x0006620008000100 */
[----:B------:R3:W1:Y:S01]  /*0670*/  SYNCS.EXCH.64 URZ, [UR4+0x8], UR8 ;  /* 0x0000080804ff75b2 */ /* 0x0006620008000100 */
[----:B------:R3:W1:Y:S01]  /*0680*/  SYNCS.EXCH.64 URZ, [UR4+0x28], UR6 ;  /* 0x0000280604ff75b2 */ /* 0x0006620008000100 */
[----:B------:R3:W1:Y:S01]  /*0690*/  SYNCS.EXCH.64 URZ, [UR4+0x10], UR8 ;  /* 0x0000100804ff75b2 */ /* 0x0006620008000100 */
[----:B------:R3:W1:Y:S01]  /*06a0*/  SYNCS.EXCH.64 URZ, [UR4+0x30], UR6 ;  /* 0x0000300604ff75b2 */ /* 0x0006620008000100 */
[----:B------:R3:W1:Y:S01]  /*06b0*/  SYNCS.EXCH.64 URZ, [UR4+0x18], UR8 ;  /* 0x0000180804ff75b2 */ /* 0x0006620008000100 */
[----:B------:R3:W1:Y:S01]  /*06c0*/  SYNCS.EXCH.64 URZ, [UR4+0x38], UR6 ;  /* 0x0000380604ff75b2 */ /* 0x0006620008000100 */
[----:B------:R-:W-:Y:S01]  /*06d0*/  NOP ;  /* 0x0000000000007918 */ /* 0x000fe20000000000 */
.L_x_9:
[----:B------:R-:W2:Y:S01]  /*06e0*/  SHFL.IDX PT, R0, R81, RZ, 0x1f ;  /* 0x00001fff51007589 */ /* 0x000ea200000e0000 */
[----:B------:R-:W-:Y:S01]  /*06f0*/  NOP ;  /* 0x0000000000007918 */ /* 0x000fe20000000000 */
[----:B--2---:R-:W-:-:S13]  /*0700*/  ISETP.NE.AND P0, PT, R0, 0x1, PT ;  /* 0x000000010000780c */ /* 0x004fda0003f05270 */
[----:B------:R-:W-:Y:S05]  /*0710*/  @P0 BRA `(.L_x_10) ;  /* 0x0000000000540947 */ /* 0x000fea0003800000 */
[----:B---3--:R-:W-:Y:S01]  /*0720*/  UMOV UR4, 0x400 ;  /* 0x0000040000047882 */ /* 0x008fe20000000000 */
        /* <DEDUP_REMOVED lines=10> */
[----:B------:R-:W2:Y:S02]  /*07d0*/  FENCE.VIEW.ASYNC.S ;  /* 0x00000000000073c6 */ /* 0x000ea40000000000 */
[----:B--2---:R2:W3:Y:S08]  /*07e0*/  SYNCS.EXCH.64 URZ, [UR4+0x40], UR8 ;  /* 0x0000400804ff75b2 */ /* 0x0044f00008000100 */
        /* <DEDUP_REMOVED lines=8> */
.L_x_10:
[----:B------:R-:W4:Y:S01]  /*0870*/  SHFL.IDX PT, R0, R81, RZ, 0x1f ;  /* 0x00001fff51007589 */ /* 0x000f2200000e0000 */
[----:B------:R-:W-:Y:S01]  /*0880*/  NOP ;  /* 0x0000000000007918 */ /* 0x000fe20000000000 */
[----:B----4-:R-:W-:-:S13]  /*0890*/  ISETP.NE.AND P0, PT, R0, 0x3, PT ;  /* 0x000000030000780c */ /* 0x010fda0003f05270 */
[----:B------:R-:W-:Y:S05]  /*08a0*/  @P0 BRA `(.L_x_11) ;  /* 0x00000000002c0947 */ /* 0x000fea0003800000 */
[----:B--23--:R-:W-:Y:S01]  /*08b0*/  UMOV UR6, 0x400 ;  /* 0x0000040000067882 */ /* 0x00cfe20000000000 */
[----:B------:R-:W-:Y:S01]  /*08c0*/  UMOV UR4, 0x20 ;  /* 0x0000002000047882 */ /* 0x000fe20000000000 */
[----:B------:R-:W-:Y:S02]  /*08d0*/  ULEA UR6, UR47, UR6, 0x18 ;  /* 0x000000062f067291 */ /* 0x000fe4000f8ec0ff */
[----:B------:R-:W-:-:S04]  /*08e0*/  UIADD3 UR4, UPT, UPT, -UR4, 0x100000, URZ ;  /* 0x0010000004047890 */ /* 0x000fc8000fffe1ff */
[----:B------:R-:W-:Y:S02]  /*08f0*/  USHF.L.U32 UR5, UR4, 0xb, URZ ;  /* 0x0000000b04057899 */ /* 0x000fe400080006ff */
[----:B------:R-:W-:Y:S01]  /*0900*/  USHF.L.U32 UR4, UR4, 0x1, URZ ;  /* 0x0000000104047899 */ /* 0x000fe200080006ff */
[----:B------:R-:W-:Y:S01]  /*0910*/  ELECT P0, URZ, PT ;  /* 0x0000000000ff782f */ /* 0x000fe20003800000 */
[----:B------:R-:W2:Y:S10]  /*0920*/  FENCE.VIEW.ASYNC.S ;  /* 0x00000000000073c6 */ /* 0x000eb40000000000 */
[----:B--2---:R4:W2:Y:S01]  /*0930*/  SYNCS.EXCH.64 URZ, [UR6+0x80], UR4 ;  /* 0x0000800406ff75b2 */ /* 0x0048a20008000100 */
[----:B------:R4:W3:Y:S02]  /*0940*/  SYNCS.EXCH.64 URZ, [UR6+0x88], UR4 ;  /* 0x0000880406ff75b2 */ /* 0x0008e40008000100 */
[----:B----4-:R-:W-:Y:S01]  /*0950*/  NOP ;  /* 0x0000000000007918 */ /* 0x010fe20000000000 */
.L_x_11:
[----:B------:R-:W4:Y:S01]  /*0960*/  SHFL.IDX PT, R0, R81, RZ, 0x1f ;  /* 0x00001fff51007589 */ /* 0x000f2200000e0000 */
[----:B------:R-:W-:Y:S01]  /*0970*/  NOP ;  /* 0x0000000000007918 */ /* 0x000fe20000000000 */
[----:B----4-:R-:W-:-:S13]  /*0980*/  ISETP.NE.AND P0, PT, R0, 0x4, PT ;  /* 0x000000040000780c */ /* 0x010fda0003f05270 */
[----:B------:R-:W-:Y:S05]  /*0990*/  @P0 BRA `(.L_x_12) ;  /* 0x0000000000480947 */ /* 0x000fea0003800000 */
[----:B--23--:R-:W-:Y:S01]  /*09a0*/  UMOV UR4, 0x3a0 ;  /* 0x000003a000047882 */ /* 0x00cfe20000000000 */
[----:B------:R-:W-:Y:S01]  /*09b0*/  UMOV UR6, 0x400 ;  /* 0x0000040000067882 */ /* 0x000fe20000000000 */
[----:B------:R-:W-:Y:S01]  /*09c0*/  USEL UR4, UR4, 0x320, UP3 ;  /* 0x0000032004047887 */ /* 0x000fe20009800000 */
        /* <DEDUP_REMOVED lines=10> */
[----:B--2---:R4:W2:Y:S08]  /*0a70*/  SYNCS.EXCH.64 URZ, [UR6+0x90], UR8 ;  /* 0x0000900806ff75b2 */ /* 0x0048b00008000100 */
[----:B------:R4:W3:Y:S01]  /*0a80*/  SYNCS.EXCH.64 URZ, [UR6+0xa0], UR4 ;  /* 0x0000a00406ff75b2 */ /* 0x0008e20008000100 */
[----:B------:R4:W1:Y:S01]  /*0a90*/  SYNCS.EXCH.64 URZ, [UR6+0x98], UR8 ;  /* 0x0000980806ff75b2 */ /* 0x0008620008000100 */
[----:B------:R4:W1:Y:S02]  /*0aa0*/  SYNCS.EXCH.64 URZ, [UR6+0xa8], UR4 ;  /* 0x0000a80406ff75b2 */ /* 0x0008640008000100 */
[----:B----4-:R-:W-:Y:S01]  /*0ab0*/  NOP ;  /* 0x0000000000007918 */ /* 0x010fe20000000000 */
.L_x_12:
[----:B------:R-:W4:Y:S01]  /*0ac0*/  SHFL.IDX PT, R0, R81, RZ, 0x1f ;  /* 0x00001fff51007589 */ /* 0x000f2200000e0000 */
[----:B------:R-:W-:Y:S01]  /*0ad0*/  NOP ;  /* 0x0000000000007918 */ /* 0x000fe20000000000 */
[----:B----4-:R-:W-:-:S13]  /*0ae0*/  ISETP.NE.AND P0, PT, R0, 0x5, PT ;  /* 0x000000050000780c */ /* 0x010fda0003f05270 */
[----:B------:R-:W-:Y:S05]  /*0af0*/  @P0 BRA `(.L_x_13) ;  /* 0x0000000000540947 */ /* 0x000fea0003800000 */
[----:B--23--:R-:W-:Y:S01]  /*0b00*/  UMOV UR4, 0x400 ;  /* 0x0000040000047882 */ /* 0x00cfe20000000000 */
        /* <DEDUP_REMOVED lines=14> */
[----:B------:R4:W1:Y:S01]  /*0bf0*/  SYNCS.EXCH.64 URZ, [UR4+0xd8], UR8 ;  /* 0x0000d80804ff75b2 */ /* 0x0008620008000100 */
[----:B------:R4:W1:Y:S01]  /*0c00*/  SYNCS.EXCH.64 URZ, [UR4+0xc0], UR6 ;  /* 0x0000c00604ff75b2 */ /* 0x0008620008000100 */
[----:B------:R4:W1:Y:S01]  /*0c10*/  SYNCS.EXCH.64 URZ, [UR4+0xe0], UR8 ;  /* 0x0000e00804ff75b2 */ /* 0x0008620008000100 */
[----:B------:R4:W1:Y:S01]  /*0c20*/  SYNCS.EXCH.64 URZ, [UR4+0xc8], UR6 ;  /* 0x0000c80604ff75b2 */ /* 0x0008620008000100 */
[----:B------:R4:W1:Y:S02]  /*0c30*/  SYNCS.EXCH.64 URZ, [UR4+0xe8], UR8 ;  /* 0x0000e80804ff75b2 */ /* 0x0008640008000100 */
[----:B----4-:R-:W-:Y:S01]  /*0c40*/  NOP ;  /* 0x0000000000007918 */ /* 0x010fe20000000000 */
.L_x_13:
[----:B------:R-:W4:Y:S01]  /*0c50*/  SHFL.IDX PT, R0, R81, RZ, 0x1f ;  /* 0x00001fff51007589 */ /* 0x000f2200000e0000 */
[----:B------:R-:W-:Y:S01]  /*0c60*/  ISETP.NE.OR P1, PT, RZ, UR18, !P1 ;  /* 0x00000012ff007c0c */ /* 0x000fe2000cf25670 */
        /* <DEDUP_REMOVED lines=12> */
[----:B------:R4:W3:Y:S01]  /*0d30*/  SYNCS.EXCH.64 URZ, [UR4+0x100], UR6 ;  /* 0x0001000604ff75b2 */ /* 0x0008e20008000100 */
[----:B------:R4:W1:Y:S01]  /*0d40*/  SYNCS.EXCH.64 URZ, [UR4+0xf8], UR6 ;  /* 0x0000f80604ff75b2 */ /* 0x0008620008000100 */
[----:B------:R4:W1:Y:S02]  /*0d50*/  SYNCS.EXCH.64 URZ, [UR4+0x108], UR6 ;  /* 0x0001080604ff75b2 */ /* 0x0008640008000100 */
[----:B----4-:R-:W-:Y:S01]  /*0d60*/  NOP ;  /* 0x0000000000007918 */ /* 0x010fe20000000000 */
.L_x_14:
[----:B------:R-:W-:Y:S01]  /*0d70*/  VOTEU.ALL UP0, P1 ;  /* 0x0000000000ff7886 */ /* 0x000fe20000800000 */
[----:B--23--:R-:W-:Y:S01]  /*0d80*/  UMOV UR4, 0x20 ;  /* 0x0000002000047882 */ /* 0x00cfe20000000000 */
[----:B------:R-:W2:Y:S01]  /*0d90*/  LDCU UR7, c[0x0][0x36c] ;  /* 0x00006d80ff0777ac */ /* 0x000ea20008000800 */
[----:B------:R-:W-:Y:S01]  /*0da0*/  NOP ;  /* 0x0000000000007918 */ /* 0x000fe20000000000 */
[----:B------:R-:W-:Y:S01]  /*0db0*/  LOP3.LUT R0, R94, 0x1f, RZ, 0xc0, !PT ;  /* 0x0000001f5e007812 */ /* 0x000fe200078ec0ff */
[----:B------:R-:W-:Y:S01]  /*0dc0*/  @!UP0 UMOV UR6, 0x400 ;  /* 0x0000040000068882 */ /* 0x000fe20000000000 */
[----:B------:R-:W-:-:S04]  /*0dd0*/  @!UP0 UIADD3 UR4, UPT, UPT, -UR4, 0x100000, URZ ;  /* 0x0010000004048890 */ /* 0x000fc8000fffe1ff */
[----:B------:R-:W-:Y:S02]  /*0de0*/  @!UP0 USHF.L.U32 UR5, UR4, 0xb, URZ ;  /* 0x0000000b04058899 */ /* 0x000fe400080006ff */
[----:B------:R-:W-:Y:S02]  /*0df0*/  @!UP0 USHF.L.U32 UR4, UR4, 0x1, URZ ;  /* 0x0000000104048899 */ /* 0x000fe400080006ff */
[----:B------:R-:W-:Y:S01]  /*0e00*/  @!UP0 ULEA UR6, UR47, UR6, 0x18 ;  /* 0x000000062f068291 */ /* 0x000fe2000f8ec0ff */
[----:B------:R-:W-:Y:S01]  /*0e10*/  VOTEU.ALL UP0, P1 ;  /* 0x0000000000ff7886 */ /* 0x000fe20000800000 */
[----:B------:R-:W-:Y:S02]  /*0e20*/  UISETP.NE.AND UP4, UPT, UR18, URZ, UPT ;  /* 0x000000ff1200728c */ /* 0x000fe4000bf85270 */
[----:B--2---:R-:W-:Y:S01]  /*0e30*/  UISETP.EQ.U32.AND UP5, UPT, UR7, 0x1, UPT ;  /* 0x000000010700788c */ /* 0x004fe2000bfa2070 */
[----:B------:R-:W2:Y:S07]  /*0e40*/  FENCE.VIEW.ASYNC.S ;  /* 0x00000000000073c6 */ /* 0x000eae0000000000 */
[----:B--2---:R2:W3:Y:S01]  /*0e50*/  @!UP0 SYNCS.EXCH.64 URZ, [UR6+0x110], UR4 ;  /* 0x0001100406ff85b2 */ /* 0x0044e20008000100 */
[----:B------:R-:W-:Y:S05]  /*0e60*/  BRA.U !UP5, `(.L_x_15) ;  /* 0x000000010d087547 */ /* 0x000fea000b800000 */
[----:B-1-3--:R-:W-:Y:S01]  /*0e70*/  UCGABAR_ARV ;  /* 0x00000000000079c7 */ /* 0x00afe20008000000 */
[----:B------:R-:W-:Y:S05]  /*0e80*/  BRA `(.L_x_16) ;  /* 0x0000000000047947 */ /* 0x000fea0003800000 */
.L_x_15:
[----:B-1-3--:R-:W-:Y:S01]  /*0e90*/  NOP ;  /* 0x0000000000007918 */ /* 0x00afe20000000000 */
.L_x_16:
[----:B------:R-:W1:Y:S01]  /*0ea0*/  S2UR UR21, SR_CTAID.X ;  /* 0x00000000001579c3 */ /* 0x000e620000002500 */
[----:B------:R-:W-:-:S05]  /*0eb0*/  CS2R.32 R82, SR_CgaSize ;  /* 0x0000000000527805 */ /* 0x000fca0000008a00 */
[----:B------:R-:W-:-:S05]  /*0ec0*/  IMAD R82, R82, -0xa0, RZ ;  /* 0xffffff6052527824 */ /* 0x000fca00078e02ff */
[----:B--2---:R-:W-:-:S14]  /*0ed0*/  R2UR UR5, R82 ;  /* 0x00000000520572ca */ /* 0x004fdc00000e0000 */
[----:B------:R-:W2:Y:S01]  /*0ee0*/  LDCU UR5, c[0x0][UR5+0x2b0] ;  /* 0x00005600050577ac */ /* 0x000ea20008000800 */
[----:B------:R-:W-:-:S05]  /*0ef0*/  CS2R.32 R82, SR_CgaSize ;  /* 0x0000000000527805 */ /* 0x000fca0000008a00 */
[----:B------:R-:W-:-:S05]  /*0f00*/  IMAD R82, R82, -0xa0, RZ ;  /* 0xffffff6052527824 */ /* 0x000fca00078e02ff */
[----:B------:R-:W-:-:S14]  /*0f10*/  R2UR UR4, R82 ;  /* 0x00000000520472ca */ /* 0x000fdc00000e0000 */
[----:B------:R-:W3:Y:S01]  /*0f20*/  LDCU UR4, c[0x0][UR4+0x2b4] ;  /* 0x00005680040477ac */ /* 0x000ee20008000800 */
[----:B------:R-:W4:Y:S01]  /*0f30*/  S2UR UR7, SR_CTAID.Y ;  /* 0x00000000000779c3 */ /* 0x000f220000002600 */
[----:B------:R-:W-:-:S05]  /*0f40*/  CS2R.32 R82, SR_CgaSize ;  /* 0x0000000000527805 */ /* 0x000fca0000008a00 */
[----:B------:R-:W-:-:S05]  /*0f50*/  IMAD R82, R82, -0xa0, RZ ;  /* 0xffffff6052527824 */ /* 0x000fca00078e02ff */
[----:B------:R-:W-:-:S14]  /*0f60*/  R2UR UR8, R82 ;  /* 0x00000000520872ca */ /* 0x000fdc00000e0000 */
[----:B------:R-:W3:Y:S01]  /*0f70*/  LDCU UR8, c[0x0][UR8+0x2a0] ;  /* 0x00005400080877ac */ /* 0x000ee20008000800 */
[----:B------:R-:W-:Y:S01]  /*0f80*/  UISETP.GT.U32.AND UP0, UPT, UR68, 0xffff, UPT ;  /* 0x0000ffff4400788c */ /* 0x000fe2000bf04070 */
[----:B------:R-:W3:Y:S01]  /*0f90*/  LDCU UR19, c[0x0][0xb24] ;  /* 0x00016480ff1377ac */ /* 0x000ee20008000800 */
[----:B------:R-:W1:Y:S01]  /*0fa0*/  S2UR UR36, SR_CTAID.Z ;  /* 0x00000000002479c3 */ /* 0x000e620000002700 */
[----:B------:R-:W-:-:S05]  /*0fb0*/  CS2R.32 R82, SR_CgaSize ;  /* 0x0000000000527805 */ /* 0x000fca0000008a00 */
[----:B------:R-:W-:-:S05]  /*0fc0*/  IMAD R82, R82, -0xa0, RZ ;  /* 0xffffff6052527824 */ /* 0x000fca00078e02ff */
[----:B------:R-:W-:-:S14]  /*0fd0*/  R2UR UR63, R82 ;  /* 0x00000000523f72ca */ /* 0x000fdc00000e0000 */
[----:B------:R-:W3:Y:S01]  /*0fe0*/  LDCU UR63, c[0x0][UR63+0x2a4] ;  /* 0x000054803f3f77ac */ /* 0x000ee20008000800 */
[----:B------:R-:W-:Y:S01]  /*0ff0*/  USHF.L.U32 UR37, UR47, 0xb, URZ ;  /* 0x0000000b2f257899 */ /* 0x000fe200080006ff */
[----:B-1----:R-:W-:Y:S01]  /*1000*/  I2FP.F32.U32 R3, UR21 ;  /* 0x0000001500037c45 */ /* 0x002fe20008201000 */
[----:B------:R-:W-:Y:S01]  /*1010*/  UMOV UR28, 0x5 ;  /* 0x00000005001c7882 */ /* 0x000fe20000000000 */
[----:B------:R-:W1:Y:S03]  /*1020*/  LDCU UR42, c[0x0][0xb24] ;  /* 0x00016480ff2a77ac */ /* 0x000e660008000800 */
[----:B--2---:R-:W-:Y:S01]  /*1030*/  FMUL R3, R3, UR5 ;  /* 0x0000000503037c20 */ /* 0x004fe20008400000 */
[----:B------:R-:W-:Y:S01]  /*1040*/  USEL UR5, UR68, 0xffff, !UP0 ;  /* 0x0000ffff44057887 */ /* 0x000fe2000c000000 */
[----:B----4-:R-:W-:Y:S01]  /*1050*/  I2FP.F32.U32 R2, UR7 ;  /* 0x0000000700027c45 */ /* 0x010fe20008201000 */
[----:B------:R-:W2:Y:S03]  /*1060*/  LDCU UR23, c[0x0][0xb30] ;  /* 0x00016600ff1777ac */ /* 0x000ea60008000800 */
[----:B------:R-:W4:Y:S01]  /*1070*/  F2I.U32.TRUNC.NTZ R3, R3 ;  /* 0x0000000300037305 */ /* 0x000f22000020f000 */
[----:B---3--:R-:W-:Y:S01]  /*1080*/  FMUL R2, R2, UR4 ;  /* 0x0000000402027c20 */ /* 0x008fe20008400000 */
[----:B------:R-:W-:-:S02]  /*1090*/  ULOP3.LUT UR31, UR5, 0xffff, URZ, 0xc0, !UPT ;  /* 0x0000ffff051f7892 */ /* 0x000fc4000f8ec0ff */
[----:B------:R-:W-:Y:S01]  /*10a0*/  UISETP.GE.AND UP2, UPT, UR19, 0x1, UPT ;  /* 0x000000011300788c */ /* 0x000fe2000bf46270 */
[----:B------:R-:W-:-:S03]  /*10b0*/  UMOV UR20, UR7 ;  /* 0x0000000700147c82 */ /* 0x000fc60008000000 */
[----:B------:R-:W3:Y:S01]  /*10c0*/  F2I.U32.TRUNC.NTZ R2, R2 ;  /* 0x0000000200027305 */ /* 0x000ee2000020f000 */
[----:B------:R-:W-:Y:S01]  /*10d0*/  UMOV UR16, UR21 ;  /* 0x0000001500107c82 */ /* 0x000fe20008000000 */
[----:B----4-:R-:W-:Y:S02]  /*10e0*/  R2UR UR4, R3 ;  /* 0x00000000030472ca */ /* 0x010fe400000e0000 */
[----:B------:R-:W-:Y:S02]  /*10f0*/  PRMT R3, RZ, 0x7610, R3 ;  /* 0x00007610ff037816 */ /* 0x000fe40000000003 */
[----:B---3--:R-:W-:Y:S02]  /*1100*/  R2UR UR6, R2 ;  /* 0x00000000020672ca */ /* 0x008fe400000e0000 */
[----:B------:R-:W-:-:S07]  /*1110*/  PRMT R2, RZ, 0x7610, R2 ;  /* 0x00007610ff027816 */ /* 0x000fce0000000002 */
[----:B------:R-:W-:-:S04]  /*1120*/  UIADD3 UR5, UPT, UPT, -UR4, URZ, URZ ;  /* 0x000000ff04057290 */ /* 0x000fc8000fffe1ff */
[----:B------:R-:W-:Y:S02]  /*1130*/  UIMAD UR5, UR8, UR5, UR21 ;  /* 0x00000005080572a4 */ /* 0x000fe4000f8e0215 */
[----:B------:R-:W-:-:S04]  /*1140*/  UIADD3 UR4, UPT, UPT, -UR6, URZ, URZ ;  /* 0x000000ff06047290 */ /* 0x000fc8000fffe1ff */
[----:B------:R-:W-:Y:S01]  /*1150*/  IMAD.U32 R82, RZ, RZ, UR5 ;  /* 0x00000005ff527e24 */ /* 0x000fe2000f8e00ff */
[----:B------:R-:W-:Y:S01]  /*1160*/  UIMAD UR63, UR63, UR4, UR7 ;  /* 0x000000043f3f72a4 */ /* 0x000fe2000f8e0207 */
[----:B-12---:R-:W-:Y:S11]  /*1170*/  BRA.U UP4, `(.L_x_17) ;  /* 0x0000000104407547 */ /* 0x006ff6000b800000 */
[----:B------:R-:W-:-:S13]  /*1180*/  R2UR UR4, R82 ;  /* 0x00000000520472ca */ /* 0x000fda00000e0000 */
[----:B------:R-:W-:Y:S02]  /*1190*/  UISETP.GT.U32.AND UP0, UPT, UR4, 0x1, UPT ;  /* 0x000000010400788c */ /* 0x000fe4000bf04070 */
[----:B------:R-:W-:Y:S02]  /*11a0*/  ULOP3.LUT UR4, UR4, 0xfffffffe, URZ, 0xc0, !UPT ;  /* 0xfffffffe04047892 */ /* 0x000fe4000f8ec0ff */
[----:B------:R-:W-:Y:S02]  /*11b0*/  UISETP.NE.AND UP1, UPT, UR63, URZ, UP0 ;  /* 0x000000ff3f00728c */ /* 0x000fe40008725270 */
[----:B------:R-:W-:Y:S02]  /*11c0*/  UISETP.NE.AND UP0, UPT, UR63, 0x1, UP0 ;  /* 0x000000013f00788c */ /* 0x000fe40008705270 */
[----:B------:R-:W-:Y:S02]  /*11d0*/  USEL UR7, URZ, 0x1, UP1 ;  /* 0x00000001ff077887 */ /* 0x000fe40008800000 */
[----:B------:R-:W-:-:S02]  /*11e0*/  USEL UR6, URZ, 0x4, UP0 ;  /* 0x00000004ff067887 */ /* 0x000fc40008000000 */
[----:B------:R-:W-:Y:S02]  /*11f0*/  USEL UR5, URZ, 0x2, UP1 ;  /* 0x00000002ff057887 */ /* 0x000fe40008800000 */
[----:B------:R-:W-:Y:S02]  /*1200*/  ULEA UR4, UR63, UR4, 0x1 ;  /* 0x000000043f047291 */ /* 0x000fe4000f8e08ff */
[----:B------:R-:W-:Y:S02]  /*1210*/  USEL UR8, URZ, 0x8, UP0 ;  /* 0x00000008ff087887 */ /* 0x000fe40008000000 */
[----:B------:R-:W-:-:S03]  /*1220*/  UIADD3 UR5, UPT, UPT, UR5, UR6, UR7 ;  /* 0x0000000605057290 */ /* 0x000fc6000fffe007 */
[----:B------:R-:W-:Y:S01]  /*1230*/  UMOV UR6, 0x3 ;  /* 0x0000000300067882 */ /* 0x000fe20000000000 */
[----:B------:R-:W-:Y:S02]  /*1240*/  UIADD3 UR5, UPT, UPT, UR5, UR8, URZ ;  /* 0x0000000805057290 */ /* 0x000fe4000fffe0ff */
[----:B------:R-:W-:-:S04]  /*1250*/  USHF.L.U32 UR4, UR6, UR4, URZ ;  /* 0x0000000406047299 */ /* 0x000fc800080006ff */
[----:B------:R-:W-:Y:S02]  /*1260*/  MOV R3, UR5 ;  /* 0x0000000500037c02 */ /* 0x000fe40008000f00 */
[----:B------:R-:W-:Y:S02]  /*1270*/  IMAD.U32 R2, RZ, RZ, UR4 ;  /* 0x00000004ff027e24 */ /* 0x000fe4000f8e00ff */
.L_x_17:
[----:B------:R-:W-:Y:S05]  /*1280*/  BRA.U !UP2, `(.L_x_18) ;  /* 0x000000010ad47547 */ /* 0x000fea000b800000 */
[----:B------:R-:W1:Y:S01]  /*1290*/  LDCU.128 UR24, c[0x0][0xb10] ;  /* 0x00016200ff1877ac */ /* 0x000e620008000c00 */
[----:B------:R-:W2:Y:S01]  /*12a0*/  LDCU UR6, c[0x0][0x370] ;  /* 0x00006e00ff0677ac */ /* 0x000ea20008000800 */
[----:B------:R-:W3:Y:S01]  /*12b0*/  LDCU UR5, c[0x0][0x374] ;  /* 0x00006e80ff0577ac */ /* 0x000ee20008000800 */
[----:B------:R-:W4:Y:S01]  /*12c0*/  LDCU UR22, c[0x0][0xb0c] ;  /* 0x00016180ff1677ac */ /* 0x000f220008000800 */
[----:B------:R-:W4:Y:S01]  /*12d0*/  LDCU UR4, c[0x0][0xb20] ;  /* 0x00016400ff0477ac */ /* 0x000f220008000800 */
[----:B------:R-:W4:Y:S01]  /*12e0*/  LDCU.64 UR8, c[0x0][0xb28] ;  /* 0x00016500ff0877ac */ /* 0x000f220008000a00 */
[----:B-1----:R-:W-:Y:S02]  /*12f0*/  UISETP.NE.AND UP0, UPT, UR26, 0x1, UPT ;  /* 0x000000011a00788c */ /* 0x002fe4000bf05270 */
[----:B---3--:R-:W-:Y:S02]  /*1300*/  UIMAD.WIDE.U32 UR10, UR5, UR27, URZ ;  /* 0x0000001b050a72a5 */ /* 0x008fe4000f8e00ff */
[----:B--2---:R-:W-:-:S02]  /*1310*/  UIMAD.WIDE.U32 UR12, UR6, UR24, URZ ;  /* 0x00000018060c72a5 */ /* 0x004fc4000f8e00ff */
[----:B----4-:R-:W-:Y:S02]  /*1320*/  UISETP.NE.AND UP1, UPT, UR22, 0x1, UPT ;  /* 0x000000011600788c */ /* 0x010fe4000bf25270 */
[----:B------:R-:W-:Y:S01]  /*1330*/  UISETP.NE.AND UP2, UPT, UR19, 0x1, UPT ;  /* 0x000000011300788c */ /* 0x000fe2000bf45270 */
[----:B------:R-:W-:Y:S02]  /*1340*/  UMOV UR10, UR11 ;  /* 0x0000000b000a7c82 */ /* 0x000fe40008000000 */
[----:B------:R-:W-:Y:S01]  /*1350*/  UMOV UR12, UR13 ;  /* 0x0000000d000c7c82 */ /* 0x000fe20008000000 */
[----:B------:R-:W-:Y:S02]  /*1360*/  @UP0 USHF.R.U32.HI UR5, URZ, UR4, UR10 ;  /* 0x00000004ff050299 */ /* 0x000fe4000801160a */
[----:B------:R-:W-:Y:S02]  /*1370*/  UIMAD.WIDE.U32 UR16, UR20, UR27, URZ ;  /* 0x0000001b141072a5 */ /* 0x000fe4000f8e00ff */
[----:B------:R-:W-:-:S02]  /*1380*/  UIMAD.WIDE.U32 UR10, UR5, UR8, URZ ;  /* 0x00000008050a72a5 */ /* 0x000fc4000f8e00ff */
[----:B------:R-:W-:Y:S02]  /*1390*/  @UP1 USHF.R.U32.HI UR6, URZ, UR25, UR12 ;  /* 0x00000019ff061299 */ /* 0x000fe4000801160c */
[----:B------:R-:W-:Y:S02]  /*13a0*/  UIMAD.WIDE.U32 UR14, UR21, UR24, URZ ;  /* 0x00000018150e72a5 */ /* 0x000fe4000f8e00ff */
[----:B------:R-:W-:Y:S01]  /*13b0*/  UIMAD.WIDE.U32 UR12, UR6, UR8, URZ ;  /* 0x00000008060c72a5 */ /* 0x000fe2000f8e00ff */
[----:B------:R-:W-:Y:S01]  /*13c0*/  UMOV UR16, UR17 ;  /* 0x0000001100107c82 */ /* 0x000fe20008000000 */
[----:B------:R-:W-:Y:S01]  /*13d0*/  UMOV UR10, UR11 ;  /* 0x0000000b000a7c82 */ /* 0x000fe20008000000 */
[----:B------:R-:W-:Y:S02]  /*13e0*/  USHF.R.U32.HI UR16, URZ, UR4, UR16 ;  /* 0x00000004ff107299 */ /* 0x000fe40008011610 */
[----:B------:R-:W-:Y:S02]  /*13f0*/  @UP2 USHF.R.U32.HI UR5, URZ, UR9, UR10 ;  /* 0x00000009ff052299 */ /* 0x000fe4000801160a */
[----:B------:R-:W-:Y:S01]  /*1400*/  UMOV UR7, UR13 ;  /* 0x0000000d00077c82 */ /* 0x000fe20008000000 */
[----:B------:R-:W-:Y:S01]  /*1410*/  UMOV UR14, UR15 ;  /* 0x0000000f000e7c82 */ /* 0x000fe20008000000 */
[----:B------:R-:W-:-:S02]  /*1420*/  @UP2 USHF.R.U32.HI UR6, URZ, UR9, UR7 ;  /* 0x00000009ff062299 */ /* 0x000fc40008011607 */
[----:B------:R-:W-:Y:S02]  /*1430*/  USHF.R.U32.HI UR14, URZ, UR25, UR14 ;  /* 0x00000019ff0e7299 */ /* 0x000fe4000801160e */
[----:B------:R-:W-:Y:S02]  /*1440*/  USEL UR4, UR20, UR16, !UP0 ;  /* 0x0000001014047287 */ /* 0x000fe4000c000000 */
[----:B------:R-:W-:Y:S02]  /*1450*/  UIMAD UR7, UR5, UR19, URZ ;  /* 0x00000013050772a4 */ /* 0x000fe4000f8e02ff */
[----:B------:R-:W-:Y:S02]  /*1460*/  USEL UR5, UR21, UR14, !UP1 ;  /* 0x0000000e15057287 */ /* 0x000fe4000c800000 */
[----:B------:R-:W-:Y:S02]  /*1470*/  UIMAD UR12, UR6, UR19, URZ ;  /* 0x00000013060c72a4 */ /* 0x000fe4000f8e02ff */
[----:B------:R-:W-:-:S02]  /*1480*/  UISETP.GE.AND UP0, UPT, UR4, UR7, UPT ;  /* 0x000000070400728c */ /* 0x000fc4000bf06270 */
[----:B------:R-:W-:Y:S02]  /*1490*/  UIMAD.WIDE.U32 UR10, UR4, UR8, URZ ;  /* 0x00000008040a72a5 */ /* 0x000fe4000f8e00ff */
[----:B------:R-:W-:Y:S02]  /*14a0*/  UISETP.GE.OR UP0, UPT, UR5, UR12, UP0 ;  /* 0x0000000c0500728c */ /* 0x000fe40008706670 */
[----:B------:R-:W-:Y:S02]  /*14b0*/  UIMAD.WIDE.U32 UR12, UR5, UR8, URZ ;  /* 0x00000008050c72a5 */ /* 0x000fe4000f8e00ff */
[----:B------:R-:W-:Y:S01]  /*14c0*/  UIADD3 UR10, UPT, UPT, -UR4, URZ, URZ ;  /* 0x000000ff040a7290 */ /* 0x000fe2000fffe1ff */
[----:B------:R-:W-:Y:S01]  /*14d0*/  UMOV UR8, UR11 ;  /* 0x0000000b00087c82 */ /* 0x000fe20008000000 */
[----:B------:R-:W-:Y:S02]  /*14e0*/  UIADD3 UR16, UPT, UPT, -UR5, URZ, URZ ;  /* 0x000000ff05107290 */ /* 0x000fe4000fffe1ff */
[----:B------:R-:W-:-:S03]  /*14f0*/  USHF.R.U32.HI UR8, URZ, UR9, UR8 ;  /* 0x00000009ff087299 */ /* 0x000fc60008011608 */
[----:B------:R-:W-:Y:S01]  /*1500*/  @!UP0 UMOV UR7, UR13 ;  /* 0x0000000d00078c82 */ /* 0x000fe20008000000 */
[----:B------:R-:W-:Y:S02]  /*1510*/  UIMAD UR20, UR26, UR10, UR20 ;  /* 0x0000000a1a1472a4 */ /* 0x000fe4000f8e0214 */
[----:B------:R-:W-:Y:S02]  /*1520*/  USEL UR8, UR4, UR8, !UP2 ;  /* 0x0000000804087287 */ /* 0x000fe4000d000000 */
[----:B------:R-:W-:Y:S02]  /*1530*/  @!UP0 USHF.R.U32.HI UR7, URZ, UR9, UR7 ;  /* 0x00000009ff078299 */ /* 0x000fe40008011607 */
[----:B------:R-:W-:Y:S02]  /*1540*/  UIADD3 UR9, UPT, UPT, -UR8, URZ, URZ ;  /* 0x000000ff08097290 */ /* 0x000fe4000fffe1ff */
[----:B------:R-:W-:Y:S02]  /*1550*/  @!UP0 USEL UR7, UR5, UR7, !UP2 ;  /* 0x0000000705078287 */ /* 0x000fe4000d000000 */
[----:B------:R-:W-:-:S02]  /*1560*/  UIMAD UR9, UR19, UR9, UR4 ;  /* 0x00000009130972a4 */ /* 0x000fc4000f8e0204 */
[----:B------:R-:W-:Y:S02]  /*1570*/  @!UP0 UIADD3 UR8, UPT, UPT, UR8, -UR7, URZ ;  /* 0x8000000708088290 */ /* 0x000fe4000fffe0ff */
[----:B------:R-:W-:Y:S02]  /*1580*/  @!UP0 UIMAD UR6, UR9, UR6, UR7 ;  /* 0x00000006090682a4 */ /* 0x000fe4000f8e0207 */
[----:B------:R-:W-:Y:S02]  /*1590*/  @!UP0 UIMAD UR4, UR8, UR19, UR5 ;  /* 0x00000013080482a4 */ /* 0x000fe4000f8e0205 */
[----:B------:R-:W-:Y:S02]  /*15a0*/  UIMAD UR16, UR22, UR16, UR21 ;  /* 0x00000010161072a4 */ /* 0x000fe4000f8e0215 */
[----:B------:R-:W-:Y:S01]  /*15b0*/  UIMAD UR20, UR4, UR26, UR20 ;  /* 0x0000001a041472a4 */ /* 0x000fe2000f8e0214 */
[----:B------:R-:W-:Y:S02]  /*15c0*/  @!UP0 UMOV UR5, UR6 ;  /* 0x0000000600058c82 */ /* 0x000fe40008000000 */
[----:B------:R-:W-:-:S12]  /*15d0*/  UIMAD UR16, UR5, UR22, UR16 ;  /* 0x00000016051072a4 */ /* 0x000fd8000f8e0210 */
.L_x_18:
[----:B------:R-:W-:Y:S02]  /*15e0*/  UISETP.NE.AND UP1, UPT, UR23, 0x1, UPT ;  /* 0x000000011700788c */ /* 0x000fe4000bf25270 */
[----:B------:R-:W-:Y:S02]  /*15f0*/  UISETP.NE.AND UP0, UPT, UR18, 0x2, UPT ;  /* 0x000000021200788c */ /* 0x000fe4000bf05270 */
[----:B------:R-:W-:Y:S02]  /*1600*/  ULOP3.LUT UR37, UR37, 0x1000, URZ, 0xc0, !UPT ;  /* 0x0000100025257892 */ /* 0x000fe4000f8ec0ff */
[----:B------:R-:W-:-:S03]  /*1610*/  USHF.L.U32 UR31, UR28, UR31, URZ ;  /* 0x0000001f1c1f7299 */ /* 0x000fc600080006ff */
[----:B------:R-:W-:Y:S09]  /*1620*/  BRA.U UP1, `(.L_x_19) ;  /* 0x0000000101447547 */ /* 0x000ff2000b800000 */
[----:B------:R-:W1:Y:S01]  /*1630*/  LDCU.128 UR8, c[0x0][0xb10] ;  /* 0x00016200ff0877ac */ /* 0x000e620008000c00 */
[----:B------:R-:W2:Y:S01]  /*1640*/  LDCU UR12, c[0x0][0xb0c] ;  /* 0x00016180ff0c77ac */ /* 0x000ea20008000800 */
[----:B------:R-:W3:Y:S01]  /*1650*/  LDCU UR13, c[0x0][0xb20] ;  /* 0x00016400ff0d77ac */ /* 0x000ee20008000800 */
[----:B-1----:R-:W-:Y:S02]  /*1660*/  UIMAD.WIDE.U32 UR6, UR16, UR8, URZ ;  /* 0x00000008100672a5 */ /* 0x002fe4000f8e00ff */
[----:B------:R-:W-:Y:S02]  /*1670*/  UIMAD.WIDE.U32 UR4, UR20, UR11, URZ ;  /* 0x0000000b140472a5 */ /* 0x000fe4000f8e00ff */
[----:B--2---:R-:W-:Y:S02]  /*1680*/  UISETP.NE.AND UP2, UPT, UR12, 0x1, UPT ;  /* 0x000000010c00788c */ /* 0x004fe4000bf45270 */
[----:B------:R-:W-:Y:S01]  /*1690*/  UISETP.NE.AND UP1, UPT, UR10, 0x1, UPT ;  /* 0x000000010a00788c */ /* 0x000fe2000bf25270 */
[----:B------:R-:W-:-:S02]  /*16a0*/  UMOV UR6, UR7 ;  /* 0x0000000700067c82 */ /* 0x000fc40008000000 */
[----:B------:R-:W-:Y:S01]  /*16b0*/  UMOV UR4, UR5 ;  /* 0x0000000500047c82 */ /* 0x000fe20008000000 */
[----:B------:R-:W-:Y:S02]  /*16c0*/  USHF.R.U32.HI UR6, URZ, UR9, UR6 ;  /* 0x00000009ff067299 */ /* 0x000fe40008011606 */
[----:B---3--:R-:W-:Y:S02]  /*16d0*/  USHF.R.U32.HI UR4, URZ, UR13, UR4 ;  /* 0x0000000dff047299 */ /* 0x008fe40008011604 */
[----:B------:R-:W-:Y:S02]  /*16e0*/  USEL UR5, UR16, UR6, !UP2 ;  /* 0x0000000610057287 */ /* 0x000fe4000d000000 */
[----:B------:R-:W-:-:S04]  /*16f0*/  USEL UR4, UR20, UR4, !UP1 ;  /* 0x0000000414047287 */ /* 0x000fc8000c800000 */
[----:B------:R-:W-:Y:S02]  /*1700*/  UIADD3 UR6, UPT, UPT, -UR4, UR5, URZ ;  /* 0x0000000504067290 */ /* 0x000fe4000fffe1ff */
[----:B------:R-:W-:Y:S02]  /*1710*/  UIADD3 UR4, UPT, UPT, UR4, -UR5, URZ ;  /* 0x8000000504047290 */ /* 0x000fe4000fffe0ff */
[----:B------:R-:W-:Y:S02]  /*1720*/  UIMAD UR20, UR6, UR10, UR20 ;  /* 0x0000000a061472a4 */ /* 0x000fe4000f8e0214 */
[----:B------:R-:W-:-:S12]  /*1730*/  UIMAD UR16, UR4, UR12, UR16 ;  /* 0x0000000c041072a4 */ /* 0x000fd8000f8e0210 */
.L_x_19:
[----:B------:R-:W-:Y:S05]  /*1740*/  BRA.U !UP5, `(.L_x_20) ;  /* 0x000000010d0c7547 */ /* 0x000fea000b800000 */
[----:B------:R-:W-:Y:S01]  /*1750*/  UCGABAR_WAIT ;  /* 0x0000000000007dc7 */ /* 0x000fe20008000000 */
[----:B------:R-:W-:Y:S01]  /*1760*/  CCTL.IVALL ;  /* 0x00000000ff00798f */ /* 0x000fe20002000000 */
[----:B------:R-:W-:Y:S05]  /*1770*/  BRA `(.L_x_21) ;  /* 0x0000000000047947 */ /* 0x000fea0003800000 */
.L_x_20:
[----:B------:R-:W-:Y:S06]  /*1780*/  BAR.SYNC.DEFER_BLOCKING 0x0 ;  /* 0x0000000000007b1d */ /* 0x000fec0000010000 */
.L_x_21:
[----:B------:R-:W-:Y:S05]  /*1790*/  BRA.U UP0, `(.L_x_22) ;  /* 0x00000015007c7547 */ /* 0x000fea000b800000 */
[----:B------:R-:W1:Y:S01]  /*17a0*/  LDCU UR6, c[0x0][0x38c] ;  /* 0x00007180ff0677ac */ /* 0x000e620008000800 */
[----:B------:R-:W-:Y:S01]  /*17b0*/  PLOP3.LUT P2, PT, PT, PT, UP3, 0x80, 0x8 ;  /* 0x000000000008781c */ /* 0x000fe20003f4f038 */
[----:B------:R-:W-:Y:S01]  /*17c0*/  IMAD.MOV.U32 R12, RZ, RZ, 0x1 ;  /* 0x00000001ff0c7424 */ /* 0x000fe200078e00ff */
[----:B------:R-:W-:Y:S01]  /*17d0*/  ISETP.NE.AND P3, PT, R0, RZ, P4 ;  /* 0x000000ff0000720c */ /* 0x000fe20002765270 */
[----:B------:R-:W-:Y:S01]  /*17e0*/  USHF.L.U32 UR7, UR21, 0x7, URZ ;  /* 0x0000000715077899 */ /* 0x000fe200080006ff */
[----:B------:R-:W-:Y:S01]  /*17f0*/  PLOP3.LUT P2, PT, P2, PT, PT, 0x8, 0x80 ;  /* 0x000000000080781c */ /* 0x000fe2000174e170 */
[----:B------:R-:W-:Y:S01]  /*1800*/  USHF.L.U32 UR55, UR21, 0x6, URZ ;  /* 0x0000000615377899 */ /* 0x000fe200080006ff */
[----:B------:R-:W-:Y:S01]  /*1810*/  CS2R R10, SRZ ;  /* 0x00000000000a7805 */ /* 0x000fe2000001ff00 */
[----:B------:R-:W-:Y:S01]  /*1820*/  UISETP.NE.AND UP1, UPT, UR18, URZ, UPT ;  /* 0x000000ff1200728c */ /* 0x000fe2000bf25270 */
[----:B------:R-:W-:Y:S01]  /*1830*/  IMAD.MOV.U32 R9, RZ, RZ, RZ ;  /* 0x000000ffff097224 */ /* 0x000fe200078e00ff */
[----:B------:R-:W2:Y:S01]  /*1840*/  LDCU UR49, c[0x0][0x370] ;  /* 0x00006e00ff3177ac */ /* 0x000ea20008000800 */
[----:B------:R-:W-:Y:S01]  /*1850*/  IMAD.MOV.U32 R8, RZ, RZ, 0x1 ;  /* 0x00000001ff087424 */ /* 0x000fe200078e00ff */
[----:B------:R-:W3:Y:S01]  /*1860*/  LDCU.64 UR44, c[0x0][0x348] ;  /* 0x00006900ff2c77ac */ /* 0x000ee20008000a00 */
[----:B-1----:R-:W-:-:S02]  /*1870*/  UIADD3 UR5, UPT, UPT, UR6, 0x7f, URZ ;  /* 0x0000007f06057890 */ /* 0x002fc4000fffe0ff */
[----:B------:R-:W-:Y:S02]  /*1880*/  UIADD3 UR56, UPT, UPT, UR6, 0xfe, URZ ;  /* 0x000000fe06387890 */ /* 0x000fe4000fffe0ff */
[----:B------:R-:W-:Y:S01]  /*1890*/  USHF.R.S32.HI UR4, URZ, 0x1f, UR5 ;  /* 0x0000001fff047899 */ /* 0x000fe20008011405 */
[----:B------:R-:W1:Y:S03]  /*18a0*/  LDCU UR48, c[0x0][0x374] ;  /* 0x00006e80ff3077ac */ /* 0x000e660008000800 */
[----:B------:R-:W-:Y:S02]  /*18b0*/  ULEA.HI UR4, UR4, UR5, URZ, 0x7 ;  /* 0x0000000504047291 */ /* 0x000fe4000f8f38ff */
[----:B------:R-:W-:Y:S02]  /*18c0*/  UIADD3 UR5, UPT, UPT, UR6, -0x1, URZ ;  /* 0xffffffff06057890 */ /* 0x000fe4000fffe0ff */
[----:B------:R-:W-:-:S02]  /*18d0*/  USHF.R.S32.HI UR51, URZ, 0x7, UR4 ;  /* 0x00000007ff337899 */ /* 0x000fc40008011404 */
[----:B------:R-:W-:Y:S02]  /*18e0*/  UISETP.GE.U32.AND UP2, UPT, UR5, -0xff, UPT ;  /* 0xffffff010500788c */ /* 0x000fe4000bf46070 */
[----:B------:R-:W-:Y:S02]  /*18f0*/  UISETP.LT.U32.AND UP0, UPT, UR51, 0x4, UPT ;  /* 0x000000043300788c */ /* 0x000fe4000bf01070 */
[----:B------:R-:W-:Y:S02]  /*1900*/  ULOP3.LUT UR5, UR7, 0x80, URZ, 0xc0, !UPT ;  /* 0x0000008007057892 */ /* 0x000fe4000f8ec0ff */
[----:B------:R-:W-:Y:S02]  /*1910*/  USEL UR50, UR51, 0x4, UP0 ;  /* 0x0000000433327887 */ /* 0x000fe40008000000 */
[----:B------:R-:W-:Y:S02]  /*1920*/  ULOP3.LUT UR55, UR55, 0x40, URZ, 0xc0, !UPT ;  /* 0x0000004037377892 */ /* 0x000fe4000f8ec0ff */
[----:B------:R-:W-:-:S02]  /*1930*/  UIADD3 UR4, UPT, UPT, UR50, -0x1, URZ ;  /* 0xffffffff32047890 */ /* 0x000fc4000fffe0ff */
[----:B------:R-:W-:Y:S02]  /*1940*/  @UP2 UIADD3 UR4, UPT, UPT, UR50, URZ, URZ ;  /* 0x000000ff32042290 */ /* 0x000fe4000fffe0ff */
[----:B------:R-:W-:Y:S02]  /*1950*/  USEL UR38, UR40, 0x2, UP1 ;  /* 0x0000000228267887 */ /* 0x000fe40008800000 */
[----:B------:R-:W-:Y:S02]  /*1960*/  ULEA.HI UR53, UR37, UR5, URZ, 0x1a ;  /* 0x0000000525357291 */ /* 0x000fe4000f8fd0ff */
[----:B------:R-:W-:Y:S02]  /*1970*/  UIADD3 UR54, UPT, UPT, UR51, -UR50, URZ ;  /* 0x8000003233367290 */ /* 0x000fe4000fffe0ff */
[----:B------:R-:W-:Y:S02]  /*1980*/  UIADD3 UR39, UPT, UPT, UR4, 0x1, URZ ;  /* 0x0000000104277890 */ /* 0x000fe4000fffe0ff */
[----:B------:R-:W-:Y:S01]  /*1990*/  UIADD3 UR52, UPT, UPT, -UR4, URZ, URZ ;  /* 0x000000ff04347290 */ /* 0x000fe2000fffe1ff */
[----:B-123--:R-:W-:-:S11]  /*19a0*/  UMOV UR29, URZ ;  /* 0x000000ff001d7c82 */ /* 0x00efd60008000000 */
.L_x_46:
[----:B------:R-:W-:Y:S01]  /*19b0*/  UISETP.NE.AND UP0, UPT, UR47, URZ, UPT ;  /* 0x000000ff2f00728c */ /* 0x000fe2000bf05270 */
[----:B-1----:R-:W1:Y:S08]  /*19c0*/  S2UR UR47, SR_CgaCtaId ;  /* 0x00000000002f79c3 */ /* 0x002e700000008800 */
[----:B---3--:R-:W-:Y:S05]  /*19d0*/  BRA.U UP0, `(.L_x_23) ;  /* 0x0000000100347547 */ /* 0x008fea000b800000 */
[----:B------:R-:W2:Y:S01]  /*19e0*/  S2R R0, SR_CgaCtaId ;  /* 0x0000000000007919 */ /* 0x000ea20000008800 */
[----:B------:R-:W-:Y:S02]  /*19f0*/  MOV R3, 0x400 ;  /* 0x0000040000037802 */ /* 0x000fe40000000f00 */
[----:B------:R-:W-:Y:S02]  /*1a00*/  SHF.L.U32 R2, R8, 0x1f, RZ ;  /* 0x0000001f08027819 */ /* 0x000fe400000006ff */
[----:B--2---:R-:W-:-:S05]  /*1a10*/  LEA R0, R0, R3, 0x18 ;  /* 0x0000000300007211 */ /* 0x004fca00078ec0ff */
[----:B------:R-:W-:-:S04]  /*1a20*/  IMAD R3, R9, 0x8, R0 ;  /* 0x0000000809037824 */ /* 0x000fc800078e0200 */
[----:B------:R-:W2:Y:S02]  /*1a30*/  SYNCS.PHASECHK.TRANS64.TRYWAIT P0, [R3+URZ+0x100], R2 ;  /* 0x00010002030075a7 */ /* 0x000ea400080011ff */
[----:B--2---:R-:W-:Y:S05]  /*1a40*/  @!P0 BRA `(.L_x_24) ;  /* 0x0000008000fc8947 */ /* 0x004fea0003800000 */
.L_x_153:
[----:B------:R-:W-:Y:S01]  /*1a50*/  VIADD R9, R9, 0x1 ;  /* 0x0000000109097836 */ /* 0x000fe20000000000 */
[----:B------:R2:W-:Y:S04]  /*1a60*/  SYNCS.ARRIVE.TRANS64.A1T0 RZ, [R3+URZ+0xf0], RZ ;  /* 0x0000f0ff03ff79a7 */ /* 0x0005e800081000ff */
[----:B------:R-:W-:-:S04]  /*1a70*/  ISETP.NE.AND P0, PT, R9, 0x2, PT ;  /* 0x000000020900780c */ /* 0x000fc80003f05270 */
[----:B------:R-:W-:Y:S02]  /*1a80*/  SEL R9, R9, RZ, P0 ;  /* 0x000000ff09097207 */ /* 0x000fe40000000000 */
[----:B--2---:R-:W-:-:S04]  /*1a90*/  SEL R3, RZ, 0x1, P0 ;  /* 0x00000001ff037807 */ /* 0x004fc80000000000 */
[----:B------:R-:W-:Y:S02]  /*1aa0*/  LOP3.LUT R8, R8, R3, RZ, 0x3c, !PT ;  /* 0x0000000308087212 */ /* 0x000fe400078e3cff */
.L_x_23:
[----:B------:R-:W-:Y:S01]  /*1ab0*/  UMOV UR21, 0x400 ;  /* 0x0000040000157882 */ /* 0x000fe20000000000 */
[----:B------:R-:W-:Y:S01]  /*1ac0*/  SHF.L.U32 R0, R12, 0x1f, RZ ;  /* 0x0000001f0c007819 */ /* 0x000fe200000006ff */
[----:B-1----:R-:W-:Y:S02]  /*1ad0*/  ULEA UR21, UR47, UR21, 0x18 ;  /* 0x000000152f157291 */ /* 0x002fe4000f8ec0ff */
[----:B------:R-:W-:Y:S02]  /*1ae0*/  UISETP.GE.U32.AND UP0, UPT, UR56, 0xff, UPT ;  /* 0x000000ff3800788c */ /* 0x000fe4000bf06070 */
[----:B------:R-:W-:Y:S02]  /*1af0*/  ULEA UR4, UR29, UR21, 0x3 ;  /* 0x000000151d047291 */ /* 0x000fe4000f8e18ff */
[----:B------:R-:W-:Y:S01]  /*1b00*/  ULEA UR19, UR20, UR55, 0x7 ;  /* 0x0000003714137291 */ /* 0x000fe2000f8e38ff */
[----:B------:R-:W-:-:S06]  /*1b10*/  UMOV UR13, URZ ;  /* 0x000000ff000d7c82 */ /* 0x000fcc0008000000 */
[----:B------:R1:W2:Y:S01]  /*1b20*/  SYNCS.PHASECHK.TRANS64.TRYWAIT P1, [UR4+0x20], R0 ;  /* 0x00002000ff0075a7 */ /* 0x0002a20008021104 */
[----:B------:R-:W-:-:S04]  /*1b30*/  ULEA.HI UR4, UR16, UR16, URZ, 0x1 ;  /* 0x0000001010047291 */ /* 0x000fc8000f8f08ff */
[----:B------:R-:W-:-:S04]  /*1b40*/  USHF.L.U32 UR4, UR4, 0x7, URZ ;  /* 0x0000000704047899 */ /* 0x000fc800080006ff */
[----:B------:R-:W-:-:S04]  /*1b50*/  ULOP3.LUT UR35, UR4, 0xffffff00, URZ, 0xc0, !UPT ;  /* 0xffffff0004237892 */ /* 0x000fc8000f8ec0ff */
[----:B------:R-:W-:Y:S01]  /*1b60*/  UIADD3 UR35, UPT, UPT, UR53, UR35, URZ ;  /* 0x0000002335237290 */ /* 0x000fe2000fffe0ff */
[----:B------:R-:W-:Y:S11]  /*1b70*/  BRA.U !UP0, `(.L_x_25) ;  /* 0x0000000508107547 */ /* 0x000ff6000b800000 */
[----:B------:R-:W-:Y:S01]  /*1b80*/  UMOV UR30, UR52 ;  /* 0x00000034001e7c82 */ /* 0x000fe20008000000 */
[----:B------:R-:W-:Y:S01]  /*1b90*/  UMOV UR6, UR29 ;  /* 0x0000001d00067c82 */ /* 0x000fe20008000000 */
[----:B------:R-:W-:-:S05]  /*1ba0*/  UMOV UR26, 0x40 ;  /* 0x00000040001a7882 */ /* 0x000fca0000000000 */
.L_x_33:
[----:B------:R-:W-:Y:S01]  /*1bb0*/  ULEA UR5, UR6, UR21, 0x3 ;  /* 0x0000001506057291 */ /* 0x000fe2000f8e18ff */
[----:B--2---:R-:W-:Y:S01]  /*1bc0*/  @P4 MOV R2, 0x18000 ;  /* 0x0001800000024802 */ /* 0x004fe20000000f00 */
[----:B--23--:R-:W-:Y:S10]  /*1bd0*/  @P1 BRA `(.L_x_26) ;  /* 0x00000000000c1947 */ /* 0x00cff40003800000 */
[----:B------:R-:W-:-:S04]  /*1be0*/  SHF.L.U32 R3, R12, 0x1f, RZ ;  /* 0x0000001f0c037819 */ /* 0x000fc800000006ff */
[----:B------:R-:W2:Y:S02]  /*1bf0*/  SYNCS.PHASECHK.TRANS64.TRYWAIT P0, [UR5+0x20], R3 ;  /* 0x00002003ff0075a7 */ /* 0x000ea40008001105 */
[----:B--2---:R-:W-:Y:S05]  /*1c00*/  @!P0 BRA `(.L_x_27) ;  /* 0x0000008000a08947 */ /* 0x004fea0003800000 */
.L_x_26:
[----:B------:R2:W-:Y:S01]  /*1c10*/  @P4 SYNCS.ARRIVE.TRANS64 RZ, [UR5], R2 ;  /* 0x00000002ffff49a7 */ /* 0x0005e20008000005 */
[----:B------:R-:W-:Y:S02]  /*1c20*/  ULOP3.LUT UR4, UR38, 0x2, URZ, 0xfc, !UPT ;  /* 0x0000000226047892 */ /* 0x000fe4000f8efcff */
[----:B------:R-:W-:Y:S02]  /*1c30*/  UIADD3 UR30, UPT, UPT, UR30, 0x1, URZ ;  /* 0x000000011e1e7890 */ /* 0x000fe4000fffe0ff */
[----:B------:R-:W-:Y:S02]  /*1c40*/  UISETP.NE.AND UP0, UPT, UR4, 0x2, UPT ;  /* 0x000000020400788c */ /* 0x000fe4000bf05270 */
[----:B------:R-:W-:-:S07]  /*1c50*/  UISETP.NE.AND UP2, UPT, UR30, 0x1, UPT ;  /* 0x000000011e00788c */ /* 0x000fce000bf45270 */
[----:B------:R-:W-:Y:S05]  /*1c60*/  BRA.U UP0, `(.L_x_28) ;  /* 0x0000000100047547 */ /* 0x000fea000b800000 */
[----:B------:R-:W-:Y:S05]  /*1c70*/  BPT.TRAP 0x1 ;  /* 0x000000040000795c */ /* 0x000fea0000300000 */
.L_x_28:
[----:B------:R-:W-:Y:S04]  /*1c80*/  BSSY.RECONVERGENT B0, `(.L_x_29) ;  /* 0x0000003000007945 */ /* 0x000fe80003800200 */
[----:B------:R-:W-:Y:S05]  /*1c90*/  @!P3 BRA `(.L_x_30) ;  /* 0x000000000004b947 */ /* 0x000fea0003800000 */
[----:B------:R-:W-:Y:S05]  /*1ca0*/  BPT.TRAP 0x1 ;  /* 0x000000040000795c */ /* 0x000fea0000300000 */
.L_x_30:
[----:B------:R-:W-:Y:S05]  /*1cb0*/  BSYNC.RECONVERGENT B0 ;  /* 0x0000000000007941 */ /* 0x000fea0003800200 */
.L_x_29:
[----:B------:R-:W-:Y:S01]  /*1cc0*/  UIADD3 UR4, UPT, UPT, UR6, 0x1, URZ ;  /* 0x0000000106047890 */ /* 0x000fe2000fffe0ff */
[----:B------:R-:W-:Y:S01]  /*1cd0*/  BSSY.RECONVERGENT B0, `(.L_x_31) ;  /* 0x000002a000007945 */ /* 0x000fe20003800200 */
[----:B------:R-:W-:Y:S02]  /*1ce0*/  ELECT P0, URZ, PT ;  /* 0x0000000000ff782f */ /* 0x000fe40003800000 */
[----:B------:R-:W-:-:S04]  /*1cf0*/  UISETP.NE.AND UP0, UPT, UR4, 0x4, UPT ;  /* 0x000000040400788c */ /* 0x000fc8000bf05270 */
[----:B------:R-:W-:Y:S02]  /*1d00*/  USEL UR7, URZ, 0x1, UP0 ;  /* 0x00000001ff077887 */ /* 0x000fe40008000000 */
[----:B------:R-:W-:-:S04]  /*1d10*/  USEL UR29, UR4, URZ, UP0 ;  /* 0x000000ff041d7287 */ /* 0x000fc80008000000 */
[----:B------:R-:W-:Y:S01]  /*1d20*/  ULEA UR4, UR29, UR21, 0x3 ;  /* 0x000000151d047291 */ /* 0x000fe2000f8e18ff */
[----:B------:R-:W-:-:S04]  /*1d30*/  LOP3.LUT R12, R12, UR7, RZ, 0x3c, !PT ;  /* 0x000000070c0c7c12 */ /* 0x000fc8000f8e3cff */
[----:B-1----:R-:W-:-:S04]  /*1d40*/  SHF.L.U32 R0, R12, 0x1f, RZ ;  /* 0x0000001f0c007819 */ /* 0x002fc800000006ff */
[----:B------:R1:W3:Y:S01]  /*1d50*/  SYNCS.PHASECHK.TRANS64.TRYWAIT P1, [UR4+0x20], R0 ;  /* 0x00002000ff0075a7 */ /* 0x0002e20008021104 */
[----:B------:R-:W-:Y:S05]  /*1d60*/  @!P0 BRA `(.L_x_32) ;  /* 0x0000000000808947 */ /* 0x000fea0003800000 */
[----:B------:R-:W-:Y:S02]  /*1d70*/  USHF.L.U32 UR4, UR6, 0xe, URZ ;  /* 0x0000000e06047899 */ /* 0x000fe400080006ff */
[----:B------:R-:W-:Y:S02]  /*1d80*/  UIADD3 UR22, UP1, UPT, UR44, 0x80, URZ ;  /* 0x000000802c167890 */ /* 0x000fe4000ff3e0ff */
[----:B------:R-:W-:Y:S02]  /*1d90*/  ULOP3.LUT UR24, UR4, UR37, URZ, 0xfc, !UPT ;  /* 0x0000002504187292 */ /* 0x000fe4000f8efcff */
[----:B------:R-:W-:Y:S02]  /*1da0*/  UIADD3 UR14, UP0, UPT, UR44, 0x180, URZ ;  /* 0x000001802c0e7890 */ /* 0x000fe4000ff1e0ff */
[----:B------:R-:W-:Y:S02]  /*1db0*/  ULEA UR24, UR24, UR21, 0x1 ;  /* 0x0000001518187291 */ /* 0x000fe4000f8e08ff */
[----:B------:R-:W-:-:S02]  /*1dc0*/  UIADD3 UR4, UPT, UPT, UR21, UR4, URZ ;  /* 0x0000000415047290 */ /* 0x000fc4000fffe0ff */
[----:B------:R-:W-:Y:S02]  /*1dd0*/  UIADD3 UR34, UPT, UPT, UR26, -0x40, URZ ;  /* 0xffffffc01a227890 */ /* 0x000fe4000fffe0ff */
[----:B------:R-:W-:Y:S02]  /*1de0*/  ULOP3.LUT UR33, UR5, 0xfefffff8, URZ, 0xc0, !UPT ;  /* 0xfefffff805217892 */ /* 0x000fe4000f8ec0ff */
[----:B------:R-:W-:Y:S02]  /*1df0*/  UIADD3.X UR23, UPT, UPT, URZ, UR45, URZ, UP1, !UPT ;  /* 0x0000002dff177290 */ /* 0x000fe40008ffe4ff */
[----:B------:R-:W-:Y:S02]  /*1e00*/  UIADD3 UR32, UPT, UPT, UR24, 0x8400, URZ ;  /* 0x0000840018207890 */ /* 0x000fe4000fffe0ff */
[----:B------:R-:W-:Y:S02]  /*1e10*/  UPRMT UR7, URZ, 0x5410, UR31 ;  /* 0x00005410ff077896 */ /* 0x000fe4000800001f */
[----:B------:R-:W-:-:S02]  /*1e20*/  UIADD3 UR24, UPT, UPT, UR24, 0xc400, URZ ;  /* 0x0000c40018187890 */ /* 0x000fc4000fffe0ff */
[----:B------:R-:W-:Y:S02]  /*1e30*/  UIADD3.X UR15, UPT, UPT, URZ, UR45, URZ, UP0, !UPT ;  /* 0x0000002dff0f7290 */ /* 0x000fe400087fe4ff */
[----:B------:R-:W-:Y:S02]  /*1e40*/  UIADD3 UR16, UPT, UPT, UR4, 0x28400, URZ ;  /* 0x0002840004107890 */ /* 0x000fe4000fffe0ff */
[----:B------:R-:W-:Y:S01]  /*1e50*/  UIADD3 UR8, UPT, UPT, UR4, 0x2a400, URZ ;  /* 0x0002a40004087890 */ /* 0x000fe2000fffe0ff */
[----:B------:R-:W-:Y:S01]  /*1e60*/  UMOV UR40, 0x0 ;  /* 0x0000000000287882 */ /* 0x000fe20000000000 */
[----:B------:R-:W-:Y:S01]  /*1e70*/  UMOV UR41, 0x10000000 ;  /* 0x1000000000297882 */ /* 0x000fe20000000000 */
[----:B------:R-:W-:Y:S01]  /*1e80*/  UMOV UR27, UR35 ;  /* 0x00000023001b7c82 */ /* 0x000fe20008000000 */
[----:B------:R-:W-:Y:S01]  /*1e90*/  UMOV UR28, UR36 ;  /* 0x00000024001c7c82 */ /* 0x000fe20008000000 */
[----:B------:R-:W-:Y:S01]  /*1ea0*/  UMOV UR25, UR33 ;  /* 0x0000002100197c82 */ /* 0x000fe20008000000 */
[----:B------:R-:W-:Y:S01]  /*1eb0*/  UMOV UR20, UR36 ;  /* 0x0000002400147c82 */ /* 0x000fe20008000000 */
[----:B------:R-:W-:Y:S01]  /*1ec0*/  UMOV UR17, UR33 ;  /* 0x0000002100117c82 */ /* 0x000fe20008000000 */
[----:B------:R-:W-:Y:S01]  /*1ed0*/  UMOV UR18, UR34 ;  /* 0x0000002200127c82 */ /* 0x000fe20008000000 */
[----:B------:R4:W-:Y:S01]  /*1ee0*/  UTMALDG.3D.MULTICAST.2CTA [UR32], [UR22], UR7, desc[UR40] ;  /* 0x00002820160073b4 */ /* 0x0009e20008211807 */
[----:B------:R-:W-:Y:S01]  /*1ef0*/  UMOV UR10, UR26 ;  /* 0x0000001a000a7c82 */ /* 0x000fe20008000000 */
[----:B------:R-:W-:Y:S01]  /*1f00*/  UMOV UR11, UR19 ;  /* 0x00000013000b7c82 */ /* 0x000fe20008000000 */
[----:B------:R-:W-:Y:S01]  /*1f10*/  UMOV UR12, UR36 ;  /* 0x00000024000c7c82 */ /* 0x000fe20008000000 */
[----:B------:R-:W-:Y:S01]  /*1f20*/  UMOV UR9, UR33 ;  /* 0x0000002100097c82 */ /* 0x000fe20008000000 */
[----:B------:R4:W-:Y:S01]  /*1f30*/  UTMALDG.3D.MULTICAST.2CTA [UR24], [UR22], UR7, desc[UR40] ;  /* 0x00002818160073b4 */ /* 0x0009e20008211807 */
[----:B------:R4:W-:Y:S01]  /*1f40*/  UTMALDG.3D.2CTA [UR16], [UR14], desc[UR40] ;  /* 0x000028100e0075b4 */ /* 0x0009e20008211000 */
[----:B------:R4:W-:Y:S02]  /*1f50*/  UTMALDG.3D.2CTA [UR8], [UR14], desc[UR40] ;  /* 0x000028080e0075b4 */ /* 0x0009e40008211000 */
[----:B----4-:R-:W-:Y:S01]  /*1f60*/  NOP ;  /* 0x0000000000007918 */ /* 0x010fe20000000000 */
.L_x_32:
[----:B------:R-:W-:Y:S05]  /*1f70*/  BSYNC.RECONVERGENT B0 ;  /* 0x0000000000007941 */ /* 0x000fea0003800200 */
.L_x_31:
[----:B------:R-:W-:Y:S01]  /*1f80*/  UIADD3 UR26, UPT, UPT, UR26, 0x80, URZ ;  /* 0x000000801a1a7890 */ /* 0x000fe2000fffe0ff */
[----:B------:R-:W-:Y:S01]  /*1f90*/  UMOV UR6, UR29 ;  /* 0x0000001d00067c82 */ /* 0x000fe20008000000 */
[----:B------:R-:W-:Y:S01]  /*1fa0*/  UMOV UR13, UR39 ;  /* 0x00000027000d7c82 */ /* 0x000fe20008000000 */
[----:B------:R-:W-:Y:S09]  /*1fb0*/  BRA.U UP2, `(.L_x_33) ;  /* 0xfffffff902fc7547 */ /* 0x000ff2000b83ffff */
.L_x_25:
[----:B------:R-:W-:Y:S01]  /*1fc0*/  ULEA UR4, UR29, UR21, 0x3 ;  /* 0x000000151d047291 */ /* 0x000fe2000f8e18ff */
[----:B-1----:R-:W-:Y:S01]  /*1fd0*/  SHF.L.U32 R0, R12, 0x1f, RZ ;  /* 0x0000001f0c007819 */ /* 0x002fe200000006ff */
[----:B------:R-:W-:Y:S01]  /*1fe0*/  @!P2 SYNCS.ARRIVE.TRANS64.A1T0 RZ, [UR21+0x88], RZ ;  /* 0x000088ffffffa9a7 */ /* 0x000fe20008100015 */
[----:B------:R-:W-:-:S06]  /*1ff0*/  UISETP.GT.AND UP0, UPT, UR51, UR50, UPT ;  /* 0x000000323300728c */ /* 0x000fcc000bf04270 */
[----:B--23--:R1:W2:Y:S03]  /*2000*/  SYNCS.PHASECHK.TRANS64.TRYWAIT P1, [UR4+0x20], R0 ;  /* 0x00002000ff0075a7 */ /* 0x00c2a60008021104 */
[----:B------:R-:W-:Y:S05]  /*2010*/  BRA.U !UP0, `(.L_x_34) ;  /* 0x0000000508087547 */ /* 0x000fea000b800000 */
[----:B------:R-:W-:Y:S01]  /*2020*/  UIADD3 UR30, UPT, UPT, UR54, UR13, URZ ;  /* 0x0000000d361e7290 */ /* 0x000fe2000fffe0ff */
[----:B------:R-:W-:-:S11]  /*2030*/  UMOV UR7, UR29 ;  /* 0x0000001d00077c82 */ /* 0x000fd60008000000 */
.L_x_42:
[----:B------:R-:W-:Y:S01]  /*2040*/  ULEA UR6, UR7, UR21, 0x3 ;  /* 0x0000001507067291 */ /* 0x000fe2000f8e18ff */
[----:B--2---:R-:W-:Y:S01]  /*2050*/  @P4 MOV R2, 0x18000 ;  /* 0x0001800000024802 */ /* 0x004fe20000000f00 */
[----:B--23--:R-:W-:Y:S10]  /*2060*/  @P1 BRA `(.L_x_35) ;  /* 0x00000000000c1947 */ /* 0x00cff40003800000 */
[----:B------:R-:W-:-:S04]  /*2070*/  SHF.L.U32 R3, R12, 0x1f, RZ ;  /* 0x0000001f0c037819 */ /* 0x000fc800000006ff */
[----:B------:R-:W2:Y:S02]  /*2080*/  SYNCS.PHASECHK.TRANS64.TRYWAIT P0, [UR6+0x20], R3 ;  /* 0x00002003ff0075a7 */ /* 0x000ea40008001106 */
[----:B--2---:R-:W-:Y:S05]  /*2090*/  @!P0 BRA `(.L_x_36) ;  /* 0x0000007c00948947 */ /* 0x004fea0003800000 */
.L_x_35:
[----:B------:R2:W-:Y:S01]  /*20a0*/  @P4 SYNCS.ARRIVE.TRANS64 RZ, [UR6], R2 ;  /* 0x00000002ffff49a7 */ /* 0x0005e20008000006 */
[----:B------:R-:W-:-:S04]  /*20b0*/  ULOP3.LUT UR4, UR38, 0x2, URZ, 0xfc, !UPT ;  /* 0x0000000226047892 */ /* 0x000fc8000f8efcff */
[----:B------:R-:W-:-:S09]  /*20c0*/  UISETP.NE.AND UP0, UPT, UR4, 0x2, UPT ;  /* 0x000000020400788c */ /* 0x000fd2000bf05270 */
[----:B------:R-:W-:Y:S05]  /*20d0*/  BRA.U UP0, `(.L_x_37) ;  /* 0x0000000100047547 */ /* 0x000fea000b800000 */
[----:B------:R-:W-:Y:S05]  /*20e0*/  BPT.TRAP 0x1 ;  /* 0x000000040000795c */ /* 0x000fea0000300000 */
.L_x_37:
[----:B------:R-:W-:Y:S04]  /*20f0*/  BSSY.RECONVERGENT B0, `(.L_x_38) ;  /* 0x0000003000007945 */ /* 0x000fe80003800200 */
[----:B------:R-:W-:Y:S05]  /*2100*/  @!P3 BRA `(.L_x_39) ;  /* 0x000000000004b947 */ /* 0x000fea0003800000 */
[----:B------:R-:W-:Y:S05]  /*2110*/  BPT.TRAP 0x1 ;  /* 0x000000040000795c */ /* 0x000fea0000300000 */
.L_x_39:
[----:B------:R-:W-:Y:S05]  /*2120*/  BSYNC.RECONVERGENT B0 ;  /* 0x0000000000007941 */ /* 0x000fea0003800200 */
.L_x_38:
        /* <DEDUP_REMOVED lines=14> */
[----:B------:R-:W-:Y:S02]  /*2210*/  USHF.L.U32 UR34, UR13, 0x7, URZ ;  /* 0x000000070d227899 */ /* 0x000fe400080006ff */
[----:B------:R-:W-:Y:S02]  /*2220*/  ULEA UR24, UR24, UR21, 0x1 ;  /* 0x0000001518187291 */ /* 0x000fe4000f8e08ff */
[----:B------:R-:W-:-:S02]  /*2230*/  UIADD3 UR22, UP0, UPT, UR44, 0x180, URZ ;  /* 0x000001802c167890 */ /* 0x000fc4000ff1e0ff */
[----:B------:R-:W-:Y:S02]  /*2240*/  UIADD3 UR4, UPT, UPT, UR21, UR4, URZ ;  /* 0x0000000415047290 */ /* 0x000fe4000fffe0ff */
[----:B------:R-:W-:Y:S02]  /*2250*/  ULOP3.LUT UR33, UR6, 0xfefffff8, URZ, 0xc0, !UPT ;  /* 0xfefffff806217892 */ /* 0x000fe4000f8ec0ff */
[----:B------:R-:W-:Y:S02]  /*2260*/  UIADD3.X UR15, UPT, UPT, URZ, UR45, URZ, UP1, !UPT ;  /* 0x0000002dff0f7290 */ /* 0x000fe40008ffe4ff */
[----:B------:R-:W-:Y:S02]  /*2270*/  UIADD3 UR32, UPT, UPT, UR24, 0x8400, URZ ;  /* 0x0000840018207890 */ /* 0x000fe4000fffe0ff */
[----:B------:R-:W-:Y:S02]  /*2280*/  UPRMT UR5, URZ, 0x5410, UR31 ;  /* 0x00005410ff057896 */ /* 0x000fe4000800001f */
[----:B------:R-:W-:-:S02]  /*2290*/  UIADD3 UR26, UPT, UPT, UR34, 0x40, URZ ;  /* 0x00000040221a7890 */ /* 0x000fc4000fffe0ff */
[----:B------:R-:W-:Y:S02]  /*22a0*/  UIADD3 UR24, UPT, UPT, UR24, 0xc400, URZ ;  /* 0x0000c40018187890 */ /* 0x000fe4000fffe0ff */
        /* <DEDUP_REMOVED lines=20> */
.L_x_41:
[----:B------:R-:W-:Y:S05]  /*23f0*/  BSYNC.RECONVERGENT B0 ;  /* 0x0000000000007941 */ /* 0x000fea0003800200 */
.L_x_40:
[----:B------:R-:W-:Y:S01]  /*2400*/  UIADD3 UR13, UPT, UPT, UR13, 0x1, URZ ;  /* 0x000000010d0d7890 */ /* 0x000fe2000fffe0ff */
[----:B------:R-:W-:-:S03]  /*2410*/  UMOV UR7, UR29 ;  /* 0x0000001d00077c82 */ /* 0x000fc60008000000 */
[----:B------:R-:W-:-:S09]  /*2420*/  UISETP.NE.AND UP0, UPT, UR13, UR30, UPT ;  /* 0x0000001e0d00728c */ /* 0x000fd2000bf05270 */
[----:B------:R-:W-:Y:S05]  /*2430*/  BRA.U UP0, `(.L_x_42) ;  /* 0xfffffffd00007547 */ /* 0x000fea000b83ffff */
.L_x_34:
[C---:B------:R-:W-:Y:S01]  /*2440*/  LEA R3, R11.reuse, UR21, 0x3 ;  /* 0x000000150b037c11 */ /* 0x040fe2000f8e18ff */
[----:B------:R-:W-:Y:S01]  /*2450*/  NOP ;  /* 0x0000000000007918 */ /* 0x000fe20000000000 */
[----:B-1----:R-:W-:Y:S02]  /*2460*/  SHF.L.U32 R0, R10, 0x1f, RZ ;  /* 0x0000001f0a007819 */ /* 0x002fe400000006ff */
[----:B------:R-:W-:Y:S02]  /*2470*/  LEA R5, R11, UR21, 0x4 ;  /* 0x000000150b057c11 */ /* 0x000fe4000f8e20ff */
[----:B------:R-:W1:Y:S02]  /*2480*/  SYNCS.PHASECHK.TRANS64.TRYWAIT P0, [R3+URZ+0x90], R0 ;  /* 0x00009000030075a7 */ /* 0x000e6400080011ff */
[----:B-1----:R-:W-:Y:S05]  /*2490*/  @!P0 BRA `(.L_x_43) ;  /* 0x0000007800ac8947 */ /* 0x002fea0003800000 */
.L_x_156:
[----:B------:R-:W4:Y:S01]  /*24a0*/  LDS.128 R4, [R5+0x120] ;  /* 0x0001200005047984 */ /* 0x000f220000000c00 */
[----:B------:R-:W-:Y:S01]  /*24b0*/  UISETP.GE.AND UP0, UPT, UR42, 0x1, UPT ;  /* 0x000000012a00788c */ /* 0x000fe2000bf06270 */
[----:B------:R-:W-:Y:S01]  /*24c0*/  @!PT LDS RZ, [RZ] ;  /* 0x00000000fffff984 */ /* 0x000fe20000000800 */
[----:B------:R-:W-:Y:S01]  /*24d0*/  @!PT LDS RZ, [RZ] ;  /* 0x00000000fffff984 */ /* 0x000fe20000000800 */
[----:B------:R-:W-:Y:S01]  /*24e0*/  @!PT LDS RZ, [RZ] ;  /* 0x00000000fffff984 */ /* 0x000fe20000000800 */
[----:B------:R-:W-:Y:S01]  /*24f0*/  @!PT LDS RZ, [RZ] ;  /* 0x00000000fffff984 */ /* 0x000fe20000000800 */
[----:B------:R1:W-:Y:S06]  /*2500*/  MEMBAR.ALL.CTA ;  /* 0x0000000000007992 */ /* 0x0003ec0000008000 */
[----:B-1----:R-:W1:Y:S01]  /*2510*/  FENCE.VIEW.ASYNC.S ;  /* 0x00000000000073c6 */ /* 0x002e620000000000 */
[----:B----4-:R-:W-:-:S13]  /*2520*/  LOP3.LUT P0, RZ, R6, 0x1, RZ, 0xc0, !PT ;  /* 0x0000000106ff7812 */ /* 0x010fda000780c0ff */
[----:B-1----:R-:W-:Y:S01]  /*2530*/  VOTEU.ANY UP1, P0 ;  /* 0x0000000000ff7886 */ /* 0x002fe20000020100 */
[----:B------:R-:W-:-:S13]  /*2540*/  PLOP3.LUT P0, PT, PT, PT, UP1, 0x80, 0x8 ;  /* 0x000000000008781c */ /* 0x000fda0003f0f018 */
[----:B------:R-:W-:Y:S02]  /*2550*/  @P0 LOP3.LUT R0, R5, 0xffff, RZ, 0xc0, !PT ;  /* 0x0000ffff05000812 */ /* 0x000fe400078ec0ff */
[----:B--2---:R-:W-:Y:S02]  /*2560*/  @P0 MOV R2, R4 ;  /* 0x0000000400020202 */ /* 0x004fe40000000f00 */
[----:B------:R-:W-:Y:S01]  /*2570*/  @P0 R2UR UR5, R0 ;  /* 0x00000000000502ca */ /* 0x000fe200000e0000 */
[----:B------:R-:W-:Y:S01]  /*2580*/  VIADD R0, R3, 0xa0 ;  /* 0x000000a003007836 */ /* 0x000fe20000000000 */
[----:B------:R-:W-:Y:S02]  /*2590*/  @P0 SHF.R.U32.HI R4, RZ, 0x10, R5 ;  /* 0x00000010ff040819 */ /* 0x000fe40000011605 */
[----:B------:R-:W-:Y:S02]  /*25a0*/  @P0 R2UR UR6, R2 ;  /* 0x00000000020602ca */ /* 0x000fe400000e0000 */
[----:B------:R-:W-:-:S02]  /*25b0*/  PRMT R0, RZ, 0x654, R0 ;  /* 0x00000654ff007816 */ /* 0x000fc40000000000 */
[----:B------:R-:W-:Y:S02]  /*25c0*/  @P0 R2UR UR4, R4 ;  /* 0x00000000040402ca */ /* 0x000fe400000e0000 */
[----:B------:R1:W-:Y:S03]  /*25d0*/  SYNCS.ARRIVE.TRANS64.RED.A1T0 RZ, [R0+URZ], RZ ;  /* 0x000000ff00ff79a7 */ /* 0x0003e600081004ff */
[----:B------:R-:W-:-:S04]  /*25e0*/  @UP1 UMOV UR43, UR5 ;  /* 0x00000005002b1c82 */ /* 0x000fc80008000000 */
[----:B------:R-:W-:-:S04]  /*25f0*/  @UP1 UMOV UR46, UR6 ;  /* 0x00000006002e1c82 */ /* 0x000fc80008000000 */
[----:B------:R-:W-:Y:S01]  /*2600*/  @UP1 UMOV UR36, UR4 ;  /* 0x0000000400241c82 */ /* 0x000fe20008000000 */
[----:B------:R-:W-:Y:S05]  /*2610*/  BRA.U !UP0, `(.L_x_44) ;  /* 0x0000000108d47547 */ /* 0x000fea000b800000 */
[----:B------:R-:W2:Y:S01]  /*2620*/  LDCU.128 UR12, c[0x0][0xb10] ;  /* 0x00016200ff0c77ac */ /* 0x000ea20008000c00 */
[----:B------:R-:W4:Y:S01]  /*2630*/  LDCU UR22, c[0x0][0xb20] ;  /* 0x00016400ff1677ac */ /* 0x000f220008000800 */
[----:B------:R-:W3:Y:S01]  /*2640*/  LDCU UR20, c[0x0][0xb0c] ;  /* 0x00016180ff1477ac */ /* 0x000ee20008000800 */
[----:B------:R-:W1:Y:S01]  /*2650*/  LDCU.64 UR8, c[0x0][0xb28] ;  /* 0x00016500ff0877ac */ /* 0x000e620008000a00 */
[----:B------:R-:W-:Y:S02]  /*2660*/  UISETP.NE.AND UP3, UPT, UR42, 0x1, UPT ;  /* 0x000000012a00788c */ /* 0x000fe4000bf65270 */
[----:B--2---:R-:W-:Y:S02]  /*2670*/  UIMAD.WIDE.U32 UR6, UR48, UR15, URZ ;  /* 0x0000000f300672a5 */ /* 0x004fe4000f8e00ff */
[----:B------:R-:W-:Y:S02]  /*2680*/  UIMAD.WIDE.U32 UR4, UR49, UR12, URZ ;  /* 0x0000000c310472a5 */ /* 0x000fe4000f8e00ff */
[----:B------:R-:W-:-:S02]  /*2690*/  UISETP.NE.AND UP0, UPT, UR14, 0x1, UPT ;  /* 0x000000010e00788c */ /* 0x000fc4000bf05270 */
[----:B------:R-:W-:Y:S01]  /*26a0*/  UIMAD.WIDE.U32 UR18, UR43, UR15, URZ ;  /* 0x0000000f2b1272a5 */ /* 0x000fe2000f8e00ff */
[----:B------:R-:W-:Y:S02]  /*26b0*/  UMOV UR6, UR7 ;  /* 0x0000000700067c82 */ /* 0x000fe40008000000 */
[----:B------:R-:W-:Y:S01]  /*26c0*/  UMOV UR4, UR5 ;  /* 0x0000000500047c82 */ /* 0x000fe20008000000 */
[----:B----4-:R-:W-:Y:S02]  /*26d0*/  USHF.R.U32.HI UR6, URZ, UR22, UR6 ;  /* 0x00000016ff067299 */ /* 0x010fe40008011606 */
[----:B---3--:R-:W-:Y:S02]  /*26e0*/  UISETP.NE.AND UP2, UPT, UR20, 0x1, UPT ;  /* 0x000000011400788c */ /* 0x008fe4000bf45270 */
[----:B------:R-:W-:Y:S02]  /*26f0*/  USHF.R.U32.HI UR4, URZ, UR13, UR4 ;  /* 0x0000000dff047299 */ /* 0x000fe40008011604 */
[----:B------:R-:W-:-:S02]  /*2700*/  USEL UR5, UR48, UR6, !UP0 ;  /* 0x0000000630057287 */ /* 0x000fc4000c000000 */
[----:B------:R-:W-:Y:S02]  /*2710*/  USEL UR6, UR49, UR4, !UP2 ;  /* 0x0000000431067287 */ /* 0x000fe4000d000000 */
[----:B-1----:R-:W-:Y:S01]  /*2720*/  UIMAD.WIDE.U32 UR10, UR5, UR8, URZ ;  /* 0x00000008050a72a5 */ /* 0x002fe2000f8e00ff */
[----:B------:R-:W-:Y:S01]  /*2730*/  UMOV UR4, UR19 ;  /* 0x0000001300047c82 */ /* 0x000fe20008000000 */
[----:B------:R-:W-:Y:S02]  /*2740*/  UIMAD.WIDE.U32 UR16, UR46, UR12, URZ ;  /* 0x0000000c2e1072a5 */ /* 0x000fe4000f8e00ff */
[----:B------:R-:W-:-:S03]  /*2750*/  UIMAD.WIDE.U32 UR18, UR6, UR8, URZ ;  /* 0x00000008061272a5 */ /* 0x000fc6000f8e00ff */
[----:B------:R-:W-:Y:S01]  /*2760*/  UMOV UR10, UR11 ;  /* 0x0000000b000a7c82 */ /* 0x000fe20008000000 */
[----:B------:R-:W-:Y:S02]  /*2770*/  USHF.R.U32.HI UR4, URZ, UR22, UR4 ;  /* 0x00000016ff047299 */ /* 0x000fe40008011604 */
[----:B------:R-:W-:Y:S01]  /*2780*/  @UP3 USHF.R.U32.HI UR5, URZ, UR9, UR10 ;  /* 0x00000009ff053299 */ /* 0x000fe2000801160a */
[----:B------:R-:W-:Y:S01]  /*2790*/  UMOV UR16, UR17 ;  /* 0x0000001100107c82 */ /* 0x000fe20008000000 */
[----:B------:R-:W-:Y:S01]  /*27a0*/  UMOV UR18, UR19 ;  /* 0x0000001300127c82 */ /* 0x000fe20008000000 */
[----:B------:R-:W-:Y:S02]  /*27b0*/  USHF.R.U32.HI UR13, URZ, UR13, UR16 ;  /* 0x0000000dff0d7299 */ /* 0x000fe40008011610 */
[----:B------:R-:W-:Y:S02]  /*27c0*/  USEL UR4, UR43, UR4, !UP0 ;  /* 0x000000042b047287 */ /* 0x000fe4000c000000 */
[----:B------:R-:W-:-:S02]  /*27d0*/  @UP3 USHF.R.U32.HI UR6, URZ, UR9, UR18 ;  /* 0x00000009ff063299 */ /* 0x000fc40008011612 */
[----:B------:R-:W-:Y:S02]  /*27e0*/  UIMAD UR7, UR42, UR5, URZ ;  /* 0x000000052a0772a4 */ /* 0x000fe4000f8e02ff */
[----:B------:R-:W-:Y:S02]  /*27f0*/  USEL UR5, UR46, UR13, !UP2 ;  /* 0x0000000d2e057287 */ /* 0x000fe4000d000000 */
[----:B------:R-:W-:Y:S02]  /*2800*/  UIMAD UR10, UR42, UR6, URZ ;  /* 0x000000062a0a72a4 */ /* 0x000fe4000f8e02ff */
[----:B------:R-:W-:Y:S02]  /*2810*/  UISETP.GE.AND UP0, UPT, UR4, UR7, UPT ;  /* 0x000000070400728c */ /* 0x000fe4000bf06270 */
[----:B------:R-:W-:Y:S02]  /*2820*/  UIMAD.WIDE.U32 UR12, UR4, UR8, URZ ;  /* 0x00000008040c72a5 */ /* 0x000fe4000f8e00ff */
[----:B------:R-:W-:-:S02]  /*2830*/  UISETP.GE.OR UP0, UPT, UR5, UR10, UP0 ;  /* 0x0000000a0500728c */ /* 0x000fc40008706670 */
        /* <DEDUP_REMOVED lines=19> */
.L_x_44:
[----:B------:R-:W2:Y:S02]  /*2970*/  LDCU UR4, c[0x0][0xb30] ;  /* 0x00016600ff0477ac */ /* 0x000ea40008000800 */
[----:B--2---:R-:W-:-:S09]  /*2980*/  UISETP.NE.AND UP0, UPT, UR4, 0x1, UPT ;  /* 0x000000010400788c */ /* 0x004fd2000bf05270 */
[----:B------:R-:W-:Y:S05]  /*2990*/  BRA.U UP0, `(.L_x_45) ;  /* 0x0000000100447547 */ /* 0x000fea000b800000 */
[----:B------:R-:W2:Y:S01]  /*29a0*/  LDCU.128 UR8, c[0x0][0xb10] ;  /* 0x00016200ff0877ac */ /* 0x000ea20008000c00 */
[----:B------:R-:W4:Y:S01]  /*29b0*/  LDCU UR12, c[0x0][0xb0c] ;  /* 0x00016180ff0c77ac */ /* 0x000f220008000800 */
[----:B------:R-:W1:Y:S01]  /*29c0*/  LDCU UR13, c[0x0][0xb20] ;  /* 0x00016400ff0d77ac */ /* 0x000e620008000800 */
[----:B--2---:R-:W-:Y:S02]  /*29d0*/  UIMAD.WIDE.U32 UR6, UR46, UR8, URZ ;  /* 0x000000082e0672a5 */ /* 0x004fe4000f8e00ff */
[----:B------:R-:W-:Y:S02]  /*29e0*/  UIMAD.WIDE.U32 UR4, UR43, UR11, URZ ;  /* 0x0000000b2b0472a5 */ /* 0x000fe4000f8e00ff */
[----:B----4-:R-:W-:Y:S02]  /*29f0*/  UISETP.NE.AND UP2, UPT, UR12, 0x1, UPT ;  /* 0x000000010c00788c */ /* 0x010fe4000bf45270 */
[----:B------:R-:W-:Y:S01]  /*2a00*/  UISETP.NE.AND UP0, UPT, UR10, 0x1, UPT ;  /* 0x000000010a00788c */ /* 0x000fe2000bf05270 */
[----:B------:R-:W-:-:S02]  /*2a10*/  UMOV UR6, UR7 ;  /* 0x0000000700067c82 */ /* 0x000fc40008000000 */
[----:B------:R-:W-:Y:S01]  /*2a20*/  UMOV UR4, UR5 ;  /* 0x0000000500047c82 */ /* 0x000fe20008000000 */
[----:B------:R-:W-:Y:S02]  /*2a30*/  USHF.R.U32.HI UR9, URZ, UR9, UR6 ;  /* 0x00000009ff097299 */ /* 0x000fe40008011606 */
[----:B-1----:R-:W-:Y:S02]  /*2a40*/  USHF.R.U32.HI UR4, URZ, UR13, UR4 ;  /* 0x0000000dff047299 */ /* 0x002fe40008011604 */
[----:B------:R-:W-:Y:S02]  /*2a50*/  USEL UR5, UR46, UR9, !UP2 ;  /* 0x000000092e057287 */ /* 0x000fe4000d000000 */
[----:B------:R-:W-:-:S04]  /*2a60*/  USEL UR4, UR43, UR4, !UP0 ;  /* 0x000000042b047287 */ /* 0x000fc8000c000000 */
[----:B------:R-:W-:Y:S02]  /*2a70*/  UIADD3 UR6, UPT, UPT, UR5, -UR4, URZ ;  /* 0x8000000405067290 */ /* 0x000fe4000fffe0ff */
[----:B------:R-:W-:Y:S02]  /*2a80*/  UIADD3 UR4, UPT, UPT, -UR5, UR4, URZ ;  /* 0x0000000405047290 */ /* 0x000fe4000fffe1ff */
[----:B------:R-:W-:Y:S02]  /*2a90*/  UIMAD UR43, UR6, UR10, UR43 ;  /* 0x0000000a062b72a4 */ /* 0x000fe4000f8e022b */
[----:B------:R-:W-:-:S12]  /*2aa0*/  UIMAD UR46, UR4, UR12, UR46 ;  /* 0x0000000c042e72a4 */ /* 0x000fd8000f8e022e */
.L_x_45:
[----:B------:R-:W-:Y:S01]  /*2ab0*/  VIADD R11, R11, 0x1 ;  /* 0x000000010b0b7836 */ /* 0x000fe20000000000 */
[----:B------:R-:W-:Y:S01]  /*2ac0*/  R2UR UR4, R82 ;  /* 0x00000000520472ca */ /* 0x000fe200000e0000 */
[----:B------:R-:W-:Y:S01]  /*2ad0*/  UIADD3 UR20, UPT, UPT, UR43, UR63, URZ ;  /* 0x0000003f2b147290 */ /* 0x000fe2000fffe0ff */
[----:B------:R-:W-:Y:S02]  /*2ae0*/  PLOP3.LUT P2, PT, PT, PT, PT, 0x80, 0x8 ;  /* 0x000000000008781c */ /* 0x000fe40003f4f070 */
[----:B------:R-:W-:-:S04]  /*2af0*/  ISETP.NE.AND P0, PT, R11, 0x2, PT ;  /* 0x000000020b00780c */ /* 0x000fc80003f05270 */
[----:B------:R-:W-:Y:S02]  /*2b00*/  SEL R3, RZ, 0x1, P0 ;  /* 0x00000001ff037807 */ /* 0x000fe40000000000 */
[----:B------:R-:W-:Y:S02]  /*2b10*/  SEL R11, R11, RZ, P0 ;  /* 0x000000ff0b0b7207 */ /* 0x000fe40000000000 */
[----:B------:R-:W-:Y:S01]  /*2b20*/  LOP3.LUT R10, R10, R3, RZ, 0x3c, !PT ;  /* 0x000000030a0a7212 */ /* 0x000fe200078e3cff */
[----:B------:R-:W-:Y:S01]  /*2b30*/  UIADD3 UR16, UPT, UPT, UR46, UR4, URZ ;  /* 0x000000042e107290 */ /* 0x000fe2000fffe0ff */
[----:B------:R-:W-:Y:S11]  /*2b40*/  BRA.U UP1, `(.L_x_46) ;  /* 0xffffffed01987547 */ /* 0x000ff6000b83ffff */
[----:B------:R-:W-:Y:S01]  /*2b50*/  UIADD3 UR21, UPT, UPT, UR21, 0x20, URZ ;  /* 0x0000002015157890 */ /* 0x000fe2000fffe0ff */
[----:B------:R-:W-:-:S03]  /*2b60*/  SHF.L.U32 R3, R12, 0x1f, RZ ;  /* 0x0000001f0c037819 */ /* 0x000fc600000006ff */
[----:B------:R-:W-:-:S09]  /*2b70*/  ULEA UR4, UR29, UR21, 0x3 ;  /* 0x000000151d047291 */ /* 0x000fd2000f8e18ff */
[----:B------:R-:W2:Y:S02]  /*2b80*/  SYNCS.PHASECHK.TRANS64.TRYWAIT P0, [UR4], R3 ;  /* 0x00000003ff0075a7 */ /* 0x000ea40008001104 */
[----:B--2---:R-:W-:Y:S05]  /*2b90*/  @!P0 BRA `(.L_x_47) ;  /* 0x0000007400008947 */ /* 0x004fea0003800000 */
.L_x_158:
[----:B------:R-:W-:-:S04]  /*2ba0*/  UIADD3 UR4, UPT, UPT, UR29, 0x1, URZ ;  /* 0x000000011d047890 */ /* 0x000fc8000fffe0ff */
[----:B------:R-:W-:-:S04]  /*2bb0*/  UISETP.NE.AND UP0, UPT, UR4, 0x4, UPT ;  /* 0x000000040400788c */ /* 0x000fc8000bf05270 */
[----:B------:R-:W-:Y:S02]  /*2bc0*/  USEL UR6, URZ, 0x1, UP0 ;  /* 0x00000001ff067887 */ /* 0x000fe40008000000 */
[----:B------:R-:W-:-:S04]  /*2bd0*/  USEL UR4, UR4, URZ, UP0 ;  /* 0x000000ff04047287 */ /* 0x000fc80008000000 */
[----:B------:R-:W-:Y:S01]  /*2be0*/  ULEA UR5, UR4, UR21, 0x3 ;  /* 0x0000001504057291 */ /* 0x000fe2000f8e18ff */
[----:B------:R-:W-:-:S04]  /*2bf0*/  LOP3.LUT R2, R12, UR6, RZ, 0x3c, !PT ;  /* 0x000000060c027c12 */ /* 0x000fc8000f8e3cff */
[----:B-1----:R-:W-:-:S04]  /*2c00*/  SHF.L.U32 R3, R2, 0x1f, RZ ;  /* 0x0000001f02037819 */ /* 0x002fc800000006ff */
[----:B------:R-:W1:Y:S02]  /*2c10*/  SYNCS.PHASECHK.TRANS64.TRYWAIT P0, [UR5], R3 ;  /* 0x00000003ff0075a7 */ /* 0x000e640008001105 */
[----:B-1----:R-:W-:Y:S05]  /*2c20*/  @!P0 BRA `(.L_x_48) ;  /* 0x0000007000f48947 */ /* 0x002fea0003800000 */
.L_x_160:
        /* <DEDUP_REMOVED lines=9> */
.L_x_162:
[----:B------:R-:W-:-:S04]  /*2cc0*/  UIADD3 UR4, UPT, UPT, UR4, 0x1, URZ ;  /* 0x0000000104047890 */ /* 0x000fc8000fffe0ff */
[----:B------:R-:W-:-:S04]  /*2cd0*/  UISETP.NE.AND UP0, UPT, UR4, 0x4, UPT ;  /* 0x000000040400788c */ /* 0x000fc8000bf05270 */
[----:B------:R-:W-:Y:S02]  /*2ce0*/  USEL UR5, URZ, 0x1, UP0 ;  /* 0x00000001ff057887 */ /* 0x000fe40008000000 */
[----:B------:R-:W-:-:S04]  /*2cf0*/  USEL UR4, UR4, URZ, UP0 ;  /* 0x000000ff04047287 */ /* 0x000fc80008000000 */
[----:B------:R-:W-:Y:S01]  /*2d00*/  ULEA UR4, UR4, UR21, 0x3 ;  /* 0x0000001504047291 */ /* 0x000fe2000f8e18ff */
[----:B-1----:R-:W-:-:S04]  /*2d10*/  LOP3.LUT R3, R2, UR5, RZ, 0x3c, !PT ;  /* 0x0000000502037c12 */ /* 0x002fc8000f8e3cff */
[----:B------:R-:W-:Y:S01]  /*2d20*/  SHF.L.U32 R3, R3, 0x1f, RZ ;  /* 0x0000001f03037819 */ /* 0x000fe200000006ff */
[----:B------:R-:W-:-:S07]  /*2d30*/  IMAD.U32 R0, RZ, RZ, UR4 ;  /* 0x00000004ff007e24 */ /* 0x000fce000f8e00ff */
.L_x_50:
[----:B-1----:R1:W2:Y:S02]  /*2d40*/  SYNCS.PHASECHK.TRANS64.TRYWAIT P0, [R0+URZ], R3 ;  /* 0x00000003000075a7 */ /* 0x0022a400080011ff */
[----:B--2---:R-:W-:Y:S05]  /*2d50*/  @!P0 NANOSLEEP.SYNCS 0x989680 ;  /* 0x009896800000895d */ /* 0x004fea0003900000 */
[----:B------:R-:W2:Y:S02]  /*2d60*/  @!P0 SYNCS.PHASECHK.TRANS64 P0, [R0+URZ], R3 ;  /* 0x00000003000085a7 */ /* 0x000ea400080010ff */
[----:B--2---:R-:W-:Y:S05]  /*2d70*/  @P0 EXIT ;  /* 0x000000000000094d */ /* 0x004fea0003800000 */
[----:B------:R-:W-:Y:S05]  /*2d80*/  BRA `(.L_x_50) ;  /* 0xfffffffc00ec7947 */ /* 0x000fea000383ffff */
.L_x_22:
[----:B------:R-:W-:-:S04]  /*2d90*/  UISETP.NE.AND UP0, UPT, UR47, URZ, UPT ;  /* 0x000000ff2f00728c */ /* 0x000fc8000bf05270 */
[----:B------:R-:W-:-:S09]  /*2da0*/  UISETP.NE.OR UP0, UPT, UR18, 0x1, UP0 ;  /* 0x000000011200788c */ /* 0x000fd20008705670 */
[----:B------:R-:W-:Y:S05]  /*2db0*/  BRA.U UP0, `(.L_x_51) ;  /* 0x0000000500487547 */ /* 0x000fea000b800000 */
[----:B------:R-:W-:Y:S01]  /*2dc0*/  ISETP.GE.U32.AND P2, PT, R0, 0x4, PT ;  /* 0x000000040000780c */ /* 0x000fe20003f46070 */
[----:B------:R-:W-:Y:S01]  /*2dd0*/  IMAD.MOV.U32 R12, RZ, RZ, 0x1 ;  /* 0x00000001ff0c7424 */ /* 0x000fe200078e00ff */
[----:B------:R-:W-:Y:S02]  /*2de0*/  CS2R R10, SRZ ;  /* 0x00000000000a7805 */ /* 0x000fe4000001ff00 */
[----:B------:R-:W-:Y:S01]  /*2df0*/  CS2R R8, SRZ ;  /* 0x0000000000087805 */ /* 0x000fe2000001ff00 */
[----:B------:R-:W-:Y:S01]  /*2e00*/  UMOV UR6, 0x400 ;  /* 0x0000040000067882 */ /* 0x000fe20000000000 */
[----:B------:R-:W-:Y:S01]  /*2e10*/  UMOV UR5, URZ ;  /* 0x000000ff00057c82 */ /* 0x000fe20008000000 */
[----:B------:R-:W-:-:S12]  /*2e20*/  ULEA UR6, UR47, UR6, 0x18 ;  /* 0x000000062f067291 */ /* 0x000fd8000f8ec0ff */
.L_x_55:
[----:B------:R-:W-:Y:S02]  /*2e30*/  LEA R2, R8, UR6, 0x3 ;  /* 0x0000000608027c11 */ /* 0x000fe4000f8e18ff */
[----:B------:R-:W-:-:S03]  /*2e40*/  SHF.L.U32 R5, R9, 0x1f, RZ ;  /* 0x0000001f09057819 */ /* 0x000fc600000006ff */
[----:B------:R-:W-:Y:S01]  /*2e50*/  VIADD R4, R2, 0x100 ;  /* 0x0000010002047836 */ /* 0x000fe20000000000 */
[----:B------:R-:W1:Y:S02]  /*2e60*/  SYNCS.PHASECHK.TRANS64.TRYWAIT P0, [R2+URZ+0xf0], R5 ;  /* 0x0000f005020075a7 */ /* 0x000e6400080011ff */
[----:B-1----:R-:W-:Y:S05]  /*2e70*/  @!P0 BRA `(.L_x_52) ;  /* 0x0000007000908947 */ /* 0x002fea0003800000 */
.L_x_163:
[----:B------:R-:W-:Y:S01]  /*2e80*/  ULEA UR4, UR5, UR6, 0x3 ;  /* 0x0000000605047291 */ /* 0x000fe2000f8e18ff */
[----:B------:R-:W-:Y:S02]  /*2e90*/  PRMT R4, RZ, 0x654, R4 ;  /* 0x00000654ff047816 */ /* 0x000fe40000000004 */
[----:B-1----:R-:W-:Y:S01]  /*2ea0*/  SHF.L.U32 R5, R12, 0x1f, RZ ;  /* 0x0000001f0c057819 */ /* 0x002fe200000006ff */
[----:B------:R-:W-:Y:S01]  /*2eb0*/  UIADD3 UR7, UPT, UPT, UR4, 0x90, URZ ;  /* 0x0000009004077890 */ /* 0x000fe2000fffe0ff */
[----:B------:R1:W-:Y:S05]  /*2ec0*/  SYNCS.ARRIVE.TRANS64.RED.A1T0 RZ, [R4+URZ], RZ ;  /* 0x000000ff04ff79a7 */ /* 0x0003ea00081004ff */
[----:B------:R-:W-:Y:S01]  /*2ed0*/  IMAD.U32 R7, RZ, RZ, UR7 ;  /* 0x00000007ff077e24 */ /* 0x000fe2000f8e00ff */
[----:B------:R-:W2:Y:S04]  /*2ee0*/  SYNCS.PHASECHK.TRANS64.TRYWAIT P0, [UR4+0xa0], R5 ;  /* 0x0000a005ff0075a7 */ /* 0x000ea80008001104 */
[----:B------:R-:W-:Y:S01]  /*2ef0*/  PRMT R6, R0, 0x654, R7 ;  /* 0x0000065400067816 */ /* 0x000fe20000000007 */
[----:B-1----:R-:W-:Y:S01]  /*2f00*/  @!P2 IMAD.MOV.U32 R4, RZ, RZ, 0x10 ;  /* 0x00000010ff04a424 */ /* 0x002fe200078e00ff */
[----:B--2---:R-:W-:Y:S06]  /*2f10*/  @!P0 BRA `(.L_x_53) ;  /* 0x00000070007c8947 */ /* 0x004fec0003800000 */
.L_x_165:
[----:B------:R-:W-:Y:S01]  /*2f20*/  ULEA UR8, UR5, UR6, 0x4 ;  /* 0x0000000605087291 */ /* 0x000fe2000f8e20ff */
[----:B------:R-:W-:Y:S01]  /*2f30*/  SEL R3, R6, R3, !P2 ;  /* 0x0000000306037207 */ /* 0x000fe20005000000 */
[----:B------:R-:W-:Y:S01]  /*2f40*/  UIADD3 UR9, UPT, UPT, UR4, 0x90, URZ ;  /* 0x0000009004097890 */ /* 0x000fe2000fffe0ff */
[----:B-1----:R-:W-:Y:S01]  /*2f50*/  LEA R2, R11, UR6, 0x3 ;  /* 0x000000060b027c11 */ /* 0x002fe2000f8e18ff */
[----:B------:R-:W-:Y:S01]  /*2f60*/  UIADD3 UR8, UPT, UPT, UR8, 0x120, URZ ;  /* 0x0000012008087890 */ /* 0x000fe2000fffe0ff */
[----:B------:R-:W-:Y:S01]  /*2f70*/  SHF.L.U32 R5, R10, 0x1f, RZ ;  /* 0x0000001f0a057819 */ /* 0x000fe200000006ff */
[----:B------:R1:W-:Y:S01]  /*2f80*/  @!P2 SYNCS.ARRIVE.TRANS64.RED RZ, [R3+URZ], R4 ;  /* 0x0000000403ffa9a7 */ /* 0x0003e200080004ff */
[----:B------:R-:W-:Y:S01]  /*2f90*/  UIADD3 UR4, UPT, UPT, UR5, 0x1, URZ ;  /* 0x0000000105047890 */ /* 0x000fe2000fffe0ff */
[----:B------:R-:W-:-:S03]  /*2fa0*/  VIADD R8, R8, 0x1 ;  /* 0x0000000108087836 */ /* 0x000fc60000000000 */
[----:B------:R-:W-:Y:S02]  /*2fb0*/  UISETP.NE.AND UP0, UPT, UR4, 0x2, UPT ;  /* 0x000000020400788c */ /* 0x000fe4000bf05270 */
[----:B------:R-:W-:Y:S06]  /*2fc0*/  UGETNEXTWORKID.BROADCAST [UR8], [UR9] ;  /* 0x00000000080073ca */ /* 0x000fec0008000100 */
[----:B------:R-:W-:Y:S01]  /*2fd0*/  USEL UR7, URZ, 0x1, UP0 ;  /* 0x00000001ff077887 */ /* 0x000fe20008000000 */
[----:B------:R-:W-:Y:S01]  /*2fe0*/  ISETP.NE.AND P0, PT, R8, 0x2, PT ;  /* 0x000000020800780c */ /* 0x000fe20003f05270 */
[----:B------:R-:W-:Y:S01]  /*2ff0*/  USEL UR5, UR4, URZ, UP0 ;  /* 0x000000ff04057287 */ /* 0x000fe20008000000 */
[----:B------:R-:W2:Y:S03]  /*3000*/  SYNCS.PHASECHK.TRANS64.TRYWAIT P1, [R2+URZ+0x90], R5 ;  /* 0x00009005020075a7 */ /* 0x000ea600080211ff */
[----:B------:R-:W-:Y:S01]  /*3010*/  LOP3.LUT R12, R12, UR7, RZ, 0x3c, !PT ;  /* 0x000000070c0c7c12 */ /* 0x000fe2000f8e3cff */
[----:B-12---:R-:W-:Y:S07]  /*3020*/  @!P1 BRA `(.L_x_54) ;  /* 0x0000007000509947 */ /* 0x006fee0003800000 */
.L_x_166:
[C---:B------:R-:W-:Y:S01]  /*3030*/  LEA R4, R11.reuse, UR6, 0x4 ;  /* 0x000000060b047c11 */ /* 0x040fe2000f8e20ff */
[----:B-1----:R-:W-:Y:S01]  /*3040*/  VIADD R2, R2, 0xa0 ;  /* 0x000000a002027836 */ /* 0x002fe20000000000 */
[----:B------:R-:W-:Y:S01]  /*3050*/  SEL R8, R8, RZ, P0 ;  /* 0x000000ff08087207 */ /* 0x000fe20000000000 */
[----:B------:R-:W-:-:S03]  /*3060*/  VIADD R11, R11, 0x1 ;  /* 0x000000010b0b7836 */ /* 0x000fc60000000000 */
[----:B------:R-:W1:Y:S01]  /*3070*/  LDS.128 R4, [R4+0x120] ;  /* 0x0001200004047984 */ /* 0x000e620000000c00 */
[----:B------:R-:W-:Y:S02]  /*3080*/  PRMT R2, RZ, 0x654, R2 ;  /* 0x00000654ff027816 */ /* 0x000fe40000000002 */
[C---:B------:R-:W-:Y:S01]  /*3090*/  ISETP.NE.AND P1, PT, R11.reuse, 0x2, PT ;  /* 0x000000020b00780c */ /* 0x040fe20003f25270 */
[----:B------:R-:W-:Y:S01]  /*30a0*/  @!PT LDS RZ, [RZ] ;  /* 0x00000000fffff984 */ /* 0x000fe20000000800 */
[----:B------:R-:W-:Y:S01]  /*30b0*/  @!PT LDS RZ, [RZ] ;  /* 0x00000000fffff984 */ /* 0x000fe20000000800 */
[----:B------:R-:W-:Y:S01]  /*30c0*/  @!PT LDS RZ, [RZ] ;  /* 0x00000000fffff984 */ /* 0x000fe20000000800 */
[----:B------:R-:W-:Y:S01]  /*30d0*/  @!PT LDS RZ, [RZ] ;  /* 0x00000000fffff984 */ /* 0x000fe20000000800 */
[----:B------:R2:W-:Y:S06]  /*30e0*/  MEMBAR.ALL.CTA ;  /* 0x0000000000007992 */ /* 0x0005ec0000008000 */
[----:B--2---:R-:W2:Y:S01]  /*30f0*/  FENCE.VIEW.ASYNC.S ;  /* 0x00000000000073c6 */ /* 0x004ea20000000000 */
[----:B------:R-:W-:Y:S01]  /*3100*/  SEL R11, R11, RZ, P1 ;  /* 0x000000ff0b0b7207 */ /* 0x000fe20000800000 */
[----:B--2---:R2:W-:Y:S01]  /*3110*/  SYNCS.ARRIVE.TRANS64.RED.A1T0 RZ, [R2+URZ], RZ ;  /* 0x000000ff02ff79a7 */ /* 0x0045e200081004ff */
[----:B-1----:R-:W-:-:S02]  /*3120*/  LOP3.LUT P3, RZ, R6, 0x1, RZ, 0xc0, !PT ;  /* 0x0000000106ff7812 */ /* 0x002fc4000786c0ff */
[----:B------:R-:W-:-:S04]  /*3130*/  SEL R5, RZ, 0x1, P1 ;  /* 0x00000001ff057807 */ /* 0x000fc80000800000 */
[----:B------:R-:W-:Y:S02]  /*3140*/  LOP3.LUT R10, R10, R5, RZ, 0x3c, !PT ;  /* 0x000000050a0a7212 */ /* 0x000fe400078e3cff */
[----:B--2---:R-:W-:-:S04]  /*3150*/  SEL R2, RZ, 0x1, P0 ;  /* 0x00000001ff027807 */ /* 0x004fc80000000000 */
[----:B------:R-:W-:Y:S01]  /*3160*/  LOP3.LUT R9, R9, R2, RZ, 0x3c, !PT ;  /* 0x0000000209097212 */ /* 0x000fe200078e3cff */
[----:B------:R-:W-:Y:S06]  /*3170*/  @P3 BRA `(.L_x_55) ;  /* 0xfffffffc002c3947 */ /* 0x000fec000383ffff */
[----:B------:R-:W-:Y:S01]  /*3180*/  ULEA UR4, UR5, UR6, 0x3 ;  /* 0x0000000605047291 */ /* 0x000fe2000f8e18ff */
[----:B------:R-:W-:-:S08]  /*3190*/  SHF.L.U32 R3, R12, 0x1f, RZ ;  /* 0x0000001f0c037819 */ /* 0x000fd000000006ff */
[----:B------:R-:W1:Y:S02]  /*31a0*/  SYNCS.PHASECHK.TRANS64 P0, [UR4+0xa0], R3 ;  /* 0x0000a003ff0075a7 */ /* 0x000e640008001004 */
[----:B-1----:R-:W-:Y:S05]  /*31b0*/  @P0 BRA `(.L_x_56) ;  /* 0x0000000000080947 */ /* 0x002fea0003800000 */
[----:B------:R-:W1:Y:S02]  /*31c0*/  SYNCS.PHASECHK.TRANS64.TRYWAIT P0, [UR4+0xa0], R3 ;  /* 0x0000a003ff0075a7 */ /* 0x000e640008001104 */
[----:B-1----:R-:W-:Y:S05]  /*31d0*/  @!P0 BRA `(.L_x_57) ;  /* 0x0000006c00f88947 */ /* 0x002fea0003800000 */
.L_x_56:
[----:B------:R-:W-:-:S04]  /*31e0*/  UIADD3 UR7, UPT, UPT, UR5, 0x1, URZ ;  /* 0x0000000105077890 */ /* 0x000fc8000fffe0ff */
[----:B------:R-:W-:-:S04]  /*31f0*/  UISETP.NE.AND UP0, UPT, UR7, 0x2, UPT ;  /* 0x000000020700788c */ /* 0x000fc8000bf05270 */
[----:B------:R-:W-:Y:S02]  /*3200*/  USEL UR8, URZ, 0x1, UP0 ;  /* 0x00000001ff087887 */ /* 0x000fe40008000000 */
[----:B------:R-:W-:-:S04]  /*3210*/  USEL UR7, UR7, URZ, UP0 ;  /* 0x000000ff07077287 */ /* 0x000fc80008000000 */
[----:B------:R-:W-:Y:S01]  /*3220*/  ULEA UR7, UR7, UR6, 0x3 ;  /* 0x0000000607077291 */ /* 0x000fe2000f8e18ff */
[----:B-1----:R-:W-:-:S04]  /*3230*/  LOP3.LUT R3, R12, UR8, RZ, 0x3c, !PT ;  /* 0x000000080c037c12 */ /* 0x002fc8000f8e3cff */
[----:B------:R-:W-:-:S04]  /*3240*/  SHF.L.U32 R0, R3, 0x1f, RZ ;  /* 0x0000001f03007819 */ /* 0x000fc800000006ff */
[----:B------:R-:W1:Y:S02]  /*3250*/  SYNCS.PHASECHK.TRANS64 P0, [UR7+0xa0], R0 ;  /* 0x0000a000ff0075a7 */ /* 0x000e640008001007 */
[----:B-1----:R-:W-:Y:S05]  /*3260*/  @P0 EXIT ;  /* 0x000000000000094d */ /* 0x002fea0003800000 */
[----:B------:R-:W-:Y:S02]  /*3270*/  SHF.L.U32 R3, R3, 0x1f, RZ ;  /* 0x0000001f03037819 */ /* 0x000fe400000006ff */
[----:B------:R-:W-:-:S07]  /*3280*/  MOV R0, UR7 ;  /* 0x0000000700007c02 */ /* 0x000fce0008000f00 */
.L_x_58:
[----:B-1----:R1:W2:Y:S02]  /*3290*/  SYNCS.PHASECHK.TRANS64.TRYWAIT P0, [R0+URZ+0xa0], R3 ;  /* 0x0000a003000075a7 */ /* 0x0022a400080011ff */
[----:B--2---:R-:W-:Y:S05]  /*32a0*/  @!P0 NANOSLEEP.SYNCS 0x989680 ;  /* 0x009896800000895d */ /* 0x004fea0003900000 */
[----:B------:R-:W2:Y:S02]  /*32b0*/  @!P0 SYNCS.PHASECHK.TRANS64 P0, [R0+URZ+0xa0], R3 ;  /* 0x0000a003000085a7 */ /* 0x000ea400080010ff */
[----:B--2---:R-:W-:Y:S05]  /*32c0*/  @P0 EXIT ;  /* 0x000000000000094d */ /* 0x004fea0003800000 */
[----:B------:R-:W-:Y:S05]  /*32d0*/  BRA `(.L_x_58) ;  /* 0xfffffffc00ec7947 */ /* 0x000fea000383ffff */
.L_x_51:
[----:B------:R-:W-:Y:S05]  /*32e0*/  BRA.U UP4, `(.L_x_59) ;  /* 0x0000001504487547 */ /* 0x000fea000b800000 */
[----:B------:R-:W-:Y:S01]  /*32f0*/  UMOV UR4, 0x40 ;  /* 0x0000004000047882 */ /* 0x000fe20000000000 */
[----:B------:R-:W-:Y:S01]  /*3300*/  NOP ;  /* 0x0000000000007918 */ /* 0x000fe20000000000 */
[----:B------:R-:W-:Y:S01]  /*3310*/  ULEA UR5, UR47, UR4, 0x18 ;  /* 0x000000042f057291 */ /* 0x000fe2000f8ec0ff */
[----:B------:R-:W-:Y:S02]  /*3320*/  UMOV UR6, 0x400 ;  /* 0x0000040000067882 */ /* 0x000fe40000000000 */
[----:B------:R-:W-:-:S06]  /*3330*/  ULEA UR6, UR47, UR6, 0x18 ;  /* 0x000000062f067291 */ /* 0x000fcc000f8ec0ff */
[----:B------:R-:W1:Y:S02]  /*3340*/  LDS.U8 R0, [UR5+0x1c] ;  /* 0x00001c05ff007984 */ /* 0x000e640008000000 */
[----:B-1----:R-:W-:-:S13]  /*3350*/  ISETP.NE.AND P0, PT, R0, RZ, PT ;  /* 0x000000ff0000720c */ /* 0x002fda0003f05270 */
[----:B------:R-:W-:Y:S05]  /*3360*/  @P0 BRA `(.L_x_60) ;  /* 0x0000000400080947 */ /* 0x000fea0003800000 */
[----:B------:R-:W-:Y:S02]  /*3370*/  UISETP.NE.U32.AND UP1, UPT, UR68, 0x1, UPT ;  /* 0x000000014400788c */ /* 0x000fe4000bf25070 */
[----:B------:R-:W-:-:S07]  /*3380*/  UIADD3 UR7, UPT, UPT, UR5, 0x8, URZ ;  /* 0x0000000805077890 */ /* 0x000fce000fffe0ff */
[----:B------:R-:W-:Y:S05]  /*3390*/  BRA.U !UP1, `(.L_x_61) ;  /* 0x00000001099c7547 */ /* 0x000fea000b800000 */
[----:B------:R-:W-:Y:S01]  /*33a0*/  ELECT P0, URZ, PT ;  /* 0x0000000000ff782f */ /* 0x000fe20003800000 */
[----:B------:R-:W-:-:S12]  /*33b0*/  BSSY B0, `(.L_x_61) ;  /* 0x0000025000007945 */ /* 0x000fd80003800000 */
[----:B------:R-:W-:Y:S05]  /*33c0*/  @!P0 BRA `(.L_x_62) ;  /* 0x00000000008c8947 */ /* 0x000fea0003800000 */
[----:B------:R-:W-:-:S05]  /*33d0*/  UMOV UR4, 0x10 ;  /* 0x0000001000047882 */ /* 0x000fca0000000000 */
[----:B------:R-:W-:Y:S04]  /*33e0*/  DEPBAR.LE SB1, 0x36 ;  /* 0x00009d800000791a */ /* 0x000fe80000000000 */
[----:B------:R-:W1:Y:S02]  /*33f0*/  UTCATOMSWS.2CTA.FIND_AND_SET.ALIGN UP0, UR4, UR4 ;  /* 0x00000004000475e3 */ /* 0x000e640008200800 */
[----:B-1----:R-:W-:Y:S01]  /*3400*/  MOV R11, UR4 ;  /* 0x00000004000b7c02 */ /* 0x002fe20008000f00 */
[----:B------:R-:W-:Y:S06]  /*3410*/  BRA.U UP0, `(.L_x_63) ;  /* 0x0000000100187547 */ /* 0x000fec000b800000 */
.L_x_64:
[----:B------:R-:W-:Y:S05]  /*3420*/  NANOSLEEP 0x64 ;  /* 0x000000640000795d */ /* 0x000fea0003800000 */
[----:B------:R-:W-:-:S05]  /*3430*/  UMOV UR4, 0x10 ;  /* 0x0000001000047882 */ /* 0x000fca0000000000 */
[----:B------:R-:W-:Y:S04]  /*3440*/  DEPBAR.LE SB1, 0x36 ;  /* 0x00009d800000791a */ /* 0x000fe80000000000 */
[----:B------:R-:W1:Y:S02]  /*3450*/  UTCATOMSWS.2CTA.FIND_AND_SET.ALIGN UP0, UR4, UR4 ;  /* 0x00000004000475e3 */ /* 0x000e640008200800 */
[----:B-1----:R-:W-:Y:S01]  /*3460*/  MOV R11, UR4 ;  /* 0x00000004000b7c02 */ /* 0x002fe20008000f00 */
[----:B------:R-:W-:Y:S05]  /*3470*/  BRA.U !UP0, `(.L_x_64) ;  /* 0xfffffffd08e87547 */ /* 0x000fea000b83ffff */
.L_x_63:
[----:B------:R-:W1:Y:S01]  /*3480*/  LDS R7, [UR5+0x10] ;  /* 0x00001005ff077984 */ /* 0x000e620008000800 */
[----:B------:R-:W-:Y:S01]  /*3490*/  IMAD.U32 R5, RZ, RZ, UR6 ;  /* 0x00000006ff057e24 */ /* 0x000fe2000f8e00ff */
[----:B------:R-:W-:-:S03]  /*34a0*/  MOV R4, UR69 ;  /* 0x0000004500047c02 */ /* 0x000fc60008000f00 */
[----:B------:R-:W-:Y:S01]  /*34b0*/  VIADD R5, R5, 0x140 ;  /* 0x0000014005057836 */ /* 0x000fe20000000000 */
[----:B-1----:R-:W-:-:S04]  /*34c0*/  SHF.L.U32 R7, R7, 0x1f, RZ ;  /* 0x0000001f07077819 */ /* 0x002fc800000006ff */
[----:B------:R-:W1:Y:S02]  /*34d0*/  SYNCS.PHASECHK.TRANS64.TRYWAIT P0, [UR5+0x8], R7 ;  /* 0x00000807ff0075a7 */ /* 0x000e640008001105 */
[----:B-1----:R-:W-:Y:S05]  /*34e0*/  @P0 BRA `(.L_x_65) ;  /* 0x0000000000080947 */ /* 0x002fea0003800000 */
[----:B------:R-:W1:Y:S02]  /*34f0*/  SYNCS.PHASECHK.TRANS64.TRYWAIT P0, [UR5+0x8], R7 ;  /* 0x00000807ff0075a7 */ /* 0x000e640008001105 */
[----:B-1----:R-:W-:Y:S05]  /*3500*/  @!P0 BRA `(.L_x_66) ;  /* 0x0000006c00448947 */ /* 0x002fea0003800000 */
.L_x_65:
[----:B-1----:R-:W-:Y:S01]  /*3510*/  HFMA2 R0, -RZ, RZ, 0, 5.9604644775390625e-08 ;  /* 0x00000001ff007431 */ /* 0x002fe200000001ff */
[----:B------:R-:W-:Y:S01]  /*3520*/  UPRMT UR4, UR69, 0x654, UR7 ;  /* 0x0000065445047896 */ /* 0x000fe20008000007 */
[----:B------:R-:W-:Y:S01]  /*3530*/  IMAD.MOV.U32 R8, RZ, RZ, 0xffff ;  /* 0x0000ffffff087424 */ /* 0x000fe200078e00ff */
[----:B------:R-:W-:Y:S01]  /*3540*/  PRMT R4, R4, 0x654, R5 ;  /* 0x0000065404047816 */ /* 0x000fe20000000005 */
[----:B------:R-:W-:Y:S02]  /*3550*/  IMAD.MOV.U32 R6, RZ, RZ, 0x4 ;  /* 0x00000004ff067424 */ /* 0x000fe400078e00ff */
[----:B------:R-:W-:Y:S01]  /*3560*/  IMAD.SHL.U32 R9, R11, 0x20, RZ ;  /* 0x000000200b097824 */ /* 0x000fe200078e00ff */
[----:B------:R-:W-:Y:S02]  /*3570*/  MOV R5, UR4 ;  /* 0x0000000400057c02 */ /* 0x000fe40008000f00 */
[-C--:B------:R-:W-:Y:S01]  /*3580*/  SHF.L.U32 R8, R8, R11.reuse, RZ ;  /* 0x0000000b08087219 */ /* 0x080fe200000006ff */
[----:B------:R1:W-:Y:S01]  /*3590*/  SYNCS.ARRIVE.TRANS64.RED RZ, [UR4], R6 ;  /* 0x00000006ffff79a7 */ /* 0x0003e20008000404 */
[----:B------:R-:W-:Y:S01]  /*35a0*/  SHF.L.U32 R7, R0, R11, RZ ;  /* 0x0000000b00077219 */ /* 0x000fe200000006ff */
[----:B------:R1:W-:Y:S04]  /*35b0*/  STS [UR6+0x140], R9 ;  /* 0x00014009ff007988 */ /* 0x0003e80008000806 */
[----:B------:R1:W-:Y:S04]  /*35c0*/  STAS [R4.64], R11 ;  /* 0x0000000b04007dbd */ /* 0x0003e8000c0008ff */
[----:B------:R1:W-:Y:S04]  /*35d0*/  ATOMS.OR RZ, [UR5+0x14], R8 ;  /* 0x00001408ffff798c */ /* 0x0003e8000b000005 */
[----:B------:R1:W-:Y:S04]  /*35e0*/  ATOMS.OR RZ, [UR5+0x18], R7 ;  /* 0x00001807ffff798c */ /* 0x0003e8000b000005 */
[----:B------:R1:W-:Y:S02]  /*35f0*/  ATOMS.XOR RZ, [UR5+0x10], R0 ;  /* 0x00001000ffff798c */ /* 0x0003e4000b800005 */
.L_x_62:
[----:B------:R-:W-:Y:S05]  /*3600*/  BSYNC B0 ;  /* 0x0000000000007941 */ /* 0x000fea0003800000 */
.L_x_61:
[----:B------:R-:W-:Y:S05]  /*3610*/  BRA.U UP1, `(.L_x_67) ;  /* 0x00000001016c7547 */ /* 0x000fea000b800000 */
[----:B------:R-:W-:-:S03]  /*3620*/  UMOV UR4, 0xffffffff ;  /* 0xffffffff00047882 */ /* 0x000fc60000000000 */
[----:B------:R-:W-:Y:S05]  /*3630*/  BRA.DIV UR4, `(.L_x_68) ;  /* 0x0000006e04107947 */ /* 0x000fea000b800000 */
[----:B------:R-:W-:-:S13]  /*3640*/  ELECT P0, URZ, PT ;  /* 0x0000000000ff782f */ /* 0x000fda0003800000 */
.L_x_170:
[----:B------:R-:W-:Y:S05]  /*3650*/  @!P0 BRA `(.L_x_67) ;  /* 0x00000000005c8947 */ /* 0x000fea0003800000 */
[----:B-1----:R-:W1:Y:S02]  /*3660*/  LDS R5, [UR5+0x10] ;  /* 0x00001005ff057984 */ /* 0x002e640008000800 */
[----:B-1----:R-:W-:-:S04]  /*3670*/  SHF.L.U32 R5, R5, 0x1f, RZ ;  /* 0x0000001f05057819 */ /* 0x002fc800000006ff */
[----:B------:R-:W1:Y:S02]  /*3680*/  SYNCS.PHASECHK.TRANS64.TRYWAIT P0, [UR5+0x8], R5 ;  /* 0x00000805ff0075a7 */ /* 0x000e640008001105 */
[----:B-1----:R-:W-:Y:S05]  /*3690*/  @P0 BRA `(.L_x_69) ;  /* 0x0000000000080947 */ /* 0x002fea0003800000 */
[----:B------:R-:W1:Y:S02]  /*36a0*/  SYNCS.PHASECHK.TRANS64.TRYWAIT P0, [UR5+0x8], R5 ;  /* 0x00000805ff0075a7 */ /* 0x000e640008001105 */
[----:B-1----:R-:W-:Y:S05]  /*36b0*/  @!P0 BRA `(.L_x_70) ;  /* 0x0000006c00148947 */ /* 0x002fea0003800000 */
.L_x_69:
[----:B------:R-:W2:Y:S01]  /*36c0*/  LDS R7, [UR6+0x140] ;  /* 0x00014006ff077984 */ /* 0x000ea20008000800 */
[----:B-1----:R-:W-:Y:S02]  /*36d0*/  HFMA2 R0, -RZ, RZ, 0, 5.9604644775390625e-08 ;  /* 0x00000001ff007431 */ /* 0x002fe400000001ff */
[----:B------:R-:W-:Y:S01]  /*36e0*/  IMAD.MOV.U32 R4, RZ, RZ, 0xffff ;  /* 0x0000ffffff047424 */ /* 0x000fe200078e00ff */
[----:B------:R-:W-:Y:S01]  /*36f0*/  UPRMT UR4, UR69, 0x654, UR7 ;  /* 0x0000065445047896 */ /* 0x000fe20008000007 */
[----:B--2---:R-:W-:-:S03]  /*3700*/  IMAD.SHL.U32 R5, R7, 0x20, RZ ;  /* 0x0000002007057824 */ /* 0x004fc600078e00ff */
[-C--:B------:R-:W-:Y:S02]  /*3710*/  SHF.L.U32 R4, R4, R7.reuse, RZ ;  /* 0x0000000704047219 */ /* 0x080fe400000006ff */
[----:B------:R-:W-:Y:S01]  /*3720*/  SHF.L.U32 R7, R0, R7, RZ ;  /* 0x0000000700077219 */ /* 0x000fe200000006ff */
[----:B------:R2:W-:Y:S04]  /*3730*/  STS [UR6+0x140], R5 ;  /* 0x00014005ff007988 */ /* 0x0005e80008000806 */
[----:B------:R2:W-:Y:S04]  /*3740*/  ATOMS.OR RZ, [UR5+0x14], R4 ;  /* 0x00001404ffff798c */ /* 0x0005e8000b000005 */
[----:B------:R2:W-:Y:S01]  /*3750*/  ATOMS.OR RZ, [UR5+0x18], R7 ;  /* 0x00001807ffff798c */ /* 0x0005e2000b000005 */
[----:B------:R-:W-:Y:S03]  /*3760*/  SYNCS.ARRIVE.TRANS64.RED.A1T0 RZ, [UR4], RZ ;  /* 0x000000ffffff79a7 */ /* 0x000fe60008100404 */
[----:B------:R2:W-:Y:S01]  /*3770*/  ATOMS.XOR RZ, [UR5+0x10], R0 ;  /* 0x00001000ffff798c */ /* 0x0005e2000b800005 */
[----:B------:R-:W-:Y:S05]  /*3780*/  BRA `(.L_x_67) ;  /* 0x0000000000107947 */ /* 0x000fea0003800000 */
.L_x_60:
[----:B------:R-:W-:Y:S02]  /*3790*/  MOV R0, 0xffffffff ;  /* 0xffffffff00007802 */ /* 0x000fe40000000f00 */
[----:B------:R-:W-:-:S03]  /*37a0*/  MOV R4, 0x37d0 ;  /* 0x000037d000047802 */ /* 0x000fc60000000f00 */
[----:B------:R1:W-:Y:S04]  /*37b0*/  STS [UR6+0x140], R0 ;  /* 0x00014000ff007988 */ /* 0x0003e80008000806 */
[----:B-1---5:R-:W-:Y:S05]  /*37c0*/  CALL.REL.NOINC `($__internal_1_$__cuda_sm10x_tcgen05_guardrail_trap_phase_invalid_during_alloc) ;  /* 0x0000007000e87944 */ /* 0x022fea0003c00000 */
.L_x_67:
[----:B------:R-:W-:Y:S05]  /*37d0*/  WARPSYNC.ALL ;  /* 0x0000000000007948 */ /* 0x000fea0003800000 */
[----:B------:R-:W3:Y:S01]  /*37e0*/  S2UR UR4, SR_CgaCtaId ;  /* 0x00000000000479c3 */ /* 0x000ee20000008800 */
[----:B------:R-:W-:Y:S01]  /*37f0*/  UMOV UR41, 0x400 ;  /* 0x0000040000297882 */ /* 0x000fe20000000000 */
[----:B------:R-:W-:-:S06]  /*3800*/  NOP ;  /* 0x0000000000007918 */ /* 0x000fcc0000000000 */
[----:B------:R-:W-:Y:S06]  /*3810*/  BAR.ARV 0x6, 0xa0 ;  /* 0x0182800000007b1d */ /* 0x000fec0000002000 */
[----:B------:R-:W4:Y:S01]  /*3820*/  LDCU UR6, c[0x0][0x38c] ;  /* 0x00007180ff0677ac */ /* 0x000f220008000800 */
[----:B------:R-:W-:Y:S01]  /*3830*/  LOP3.LUT R3, R3, 0xffff, RZ, 0xc0, !PT ;  /* 0x0000ffff03037812 */ /* 0x000fe200078ec0ff */
[----:B-1----:R-:W-:Y:S01]  /*3840*/  IMAD.MOV.U32 R9, RZ, RZ, 0x1 ;  /* 0x00000001ff097424 */ /* 0x002fe200078e00ff */
[----:B------:R-:W-:Y:S01]  /*3850*/  LOP3.LUT R2, R2, 0xffff, RZ, 0xc0, !PT ;  /* 0x0000ffff02027812 */ /* 0x000fe200078ec0ff */
[----:B------:R-:W-:Y:S01]  /*3860*/  IMAD.MOV.U32 R8, RZ, RZ, RZ ;  /* 0x000000ffff087224 */ /* 0x000fe200078e00ff */
[----:B------:R-:W-:Y:S01]  /*3870*/  R2UR UR43, R3 ;  /* 0x00000000032b72ca */ /* 0x000fe200000e0000 */
[----:B------:R-:W-:Y:S01]  /*3880*/  UMOV UR47, URZ ;  /* 0x000000ff002f7c82 */ /* 0x000fe20008000000 */
[----:B------:R-:W-:-:S02]  /*3890*/  R2UR UR65, R2 ;  /* 0x00000000024172ca */ /* 0x000fc400000e0000 */
[----:B------:R-:W-:Y:S01]  /*38a0*/  CS2R R2, SRZ ;  /* 0x0000000000027805 */ /* 0x000fe2000001ff00 */
[----:B------:R-:W-:Y:S01]  /*38b0*/  UMOV UR38, URZ ;  /* 0x000000ff00267c82 */ /* 0x000fe20008000000 */
[----:B---3--:R-:W-:Y:S01]  /*38c0*/  ULEA UR41, UR4, UR41, 0x18 ;  /* 0x0000002904297291 */ /* 0x008fe2000f8ec0ff */
[----:B------:R-:W-:Y:S01]  /*38d0*/  UMOV UR37, URZ ;  /* 0x000000ff00257c82 */ /* 0x000fe20008000000 */
[----:B------:R-:W-:Y:S02]  /*38e0*/  UISETP.NE.AND UP3, UPT, UR68, URZ, UPT ;  /* 0x000000ff4400728c */ /* 0x000fe4000bf65270 */
[----:B------:R-:W-:Y:S02]  /*38f0*/  UIADD3 UR5, UPT, UPT, UR41, 0x8400, URZ ;  /* 0x0000840029057890 */ /* 0x000fe4000fffe0ff */
[----:B------:R-:W-:-:S03]  /*3900*/  UIADD3 UR4, UPT, UPT, UR41, 0x28400, URZ ;  /* 0x0002840029047890 */ /* 0x000fc6000fffe0ff */
[----:B--2---:R-:W1:Y:S01]  /*3910*/  LDS R0, [UR41+0x140] ;  /* 0x00014029ff007984 */ /* 0x004e620008000800 */
[----:B----4-:R-:W-:Y:S02]  /*3920*/  UIADD3 UR6, UPT, UPT, UR6, 0x7f, URZ ;  /* 0x0000007f06067890 */ /* 0x010fe4000fffe0ff */
[----:B------:R-:W-:Y:S02]  /*3930*/  USHF.R.U32.HI UR5, URZ, 0x4, UR5 ;  /* 0x00000004ff057899 */ /* 0x000fe40008011605 */
[----:B------:R-:W-:Y:S02]  /*3940*/  USHF.R.S32.HI UR64, URZ, 0x1f, UR6 ;  /* 0x0000001fff407899 */ /* 0x000fe40008011406 */
[----:B------:R-:W-:Y:S02]  /*3950*/  USHF.R.U32.HI UR4, URZ, 0x4, UR4 ;  /* 0x00000004ff047899 */ /* 0x000fe40008011604 */
[----:B------:R-:W-:Y:S02]  /*3960*/  ULEA.HI UR64, UR64, UR6, URZ, 0x7 ;  /* 0x0000000640407291 */ /* 0x000fe4000f8f38ff */
[----:B------:R-:W-:-:S02]  /*3970*/  ULOP3.LUT UR5, UR5, 0x3fff, URZ, 0xc0, !UPT ;  /* 0x00003fff05057892 */ /* 0x000fc4000f8ec0ff */
[----:B------:R-:W-:Y:S02]  /*3980*/  USHF.R.S32.HI UR64, URZ, 0x7, UR64 ;  /* 0x00000007ff407899 */ /* 0x000fe40008011440 */
[----:B------:R-:W-:Y:S02]  /*3990*/  ULOP3.LUT UR45, UR4, 0x3fff, URZ, 0xc0, !UPT ;  /* 0x00003fff042d7892 */ /* 0x000fe4000f8ec0ff */
[----:B------:R-:W-:Y:S01]  /*39a0*/  UISETP.LT.AND UP0, UPT, UR64, 0x1, UPT ;  /* 0x000000014000788c */ /* 0x000fe2000bf01270 */
[----:B------:R-:W-:Y:S01]  /*39b0*/  UMOV UR62, 0x0 ;  /* 0x00000000003e7882 */ /* 0x000fe20000000000 */
        /* <DEDUP_REMOVED lines=9> */
[----:B------:R-:W-:-:S02]  /*3a50*/  ULOP3.LUT UR44, UR5, 0x10000, URZ, 0xfc, !UPT ;  /* 0x00010000052c7892 */ /* 0x000fc4000f8efcff */
[----:B------:R-:W-:Y:S02]  /*3a60*/  ULOP3.LUT UR45, UR45, 0x10000, URZ, 0xfc, !UPT ;  /* 0x000100002d2d7892 */ /* 0x000fe4000f8efcff */
[----:B------:R-:W-:Y:S01]  /*3a70*/  USEL UR66, UR64, 0x1, !UP0 ;  /* 0x0000000140427887 */ /* 0x000fe2000c000000 */
[----:B------:R-:W-:Y:S01]  /*3a80*/  UMOV UR52, 0x0 ;  /* 0x0000000000347882 */ /* 0x000fe20000000000 */
[----:B------:R-:W-:Y:S01]  /*3a90*/  UMOV UR53, 0x10200490 ;  /* 0x1020049000357882 */ /* 0x000fe20000000000 */
[----:B------:R-:W-:Y:S01]  /*3aa0*/  UMOV UR50, 0x0 ;  /* 0x0000000000327882 */ /* 0x000fe20000000000 */
[----:B------:R-:W-:Y:S01]  /*3ab0*/  UMOV UR51, 0x10200490 ;  /* 0x1020049000337882 */ /* 0x000fe20000000000 */
[----:B------:R-:W-:Y:S01]  /*3ac0*/  UMOV UR48, 0x0 ;  /* 0x0000000000307882 */ /* 0x000fe20000000000 */
[----:B-1----:R-:W-:Y:S01]  /*3ad0*/  R2UR UR67, R0 ;  /* 0x00000000004372ca */ /* 0x002fe200000e0000 */
[----:B------:R-:W-:-:S14]  /*3ae0*/  UMOV UR49, 0x10200490 ;  /* 0x1020049000317882 */ /* 0x000fdc0000000000 */
.L_x_78:
[C---:B------:R-:W-:Y:S02]  /*3af0*/  LEA R0, R8.reuse, UR41, 0x3 ;  /* 0x0000002908007c11 */ /* 0x040fe4000f8e18ff */
[----:B------:R-:W-:Y:S02]  /*3b00*/  SHF.L.U32 R5, R3, 0x1f, RZ ;  /* 0x0000001f03057819 */ /* 0x000fe400000006ff */
[----:B------:R-:W-:Y:S02]  /*3b10*/  LEA R4, R8, UR41, 0x4 ;  /* 0x0000002908047c11 */ /* 0x000fe4000f8e20ff */
[----:B------:R-:W1:Y:S02]  /*3b20*/  SYNCS.PHASECHK.TRANS64.TRYWAIT P0, [R0+URZ+0x90], R5 ;  /* 0x00009005000075a7 */ /* 0x000e6400080011ff */
[----:B-1-3--:R-:W-:Y:S05]  /*3b30*/  @!P0 BRA `(.L_x_71) ;  /* 0x00000068000c8947 */ /* 0x00afea0003800000 */
.L_x_171:
[----:B-1----:R-:W1:Y:S01]  /*3b40*/  LDS.128 R4, [R4+0x120] ;  /* 0x0001200004047984 */ /* 0x002e620000000c00 */
[----:B------:R-:W-:Y:S02]  /*3b50*/  VIADD R0, R0, 0xa0 ;  /* 0x000000a000007836 */ /* 0x000fe40000000000 */
[----:B------:R-:W-:Y:S01]  /*3b60*/  VIADD R8, R8, 0x1 ;  /* 0x0000000108087836 */ /* 0x000fe20000000000 */
[----:B------:R-:W-:Y:S01]  /*3b70*/  @!PT LDS RZ, [RZ] ;  /* 0x00000000fffff984 */ /* 0x000fe20000000800 */
[----:B------:R-:W-:Y:S01]  /*3b80*/  @!PT LDS RZ, [RZ] ;  /* 0x00000000fffff984 */ /* 0x000fe20000000800 */
[----:B------:R-:W-:Y:S01]  /*3b90*/  @!PT LDS RZ, [RZ] ;  /* 0x00000000fffff984 */ /* 0x000fe20000000800 */
[----:B------:R-:W-:Y:S01]  /*3ba0*/  @!PT LDS RZ, [RZ] ;  /* 0x00000000fffff984 */ /* 0x000fe20000000800 */
[----:B------:R2:W-:Y:S06]  /*3bb0*/  MEMBAR.ALL.CTA ;  /* 0x0000000000007992 */ /* 0x0005ec0000008000 */
[----:B--2---:R-:W2:Y:S01]  /*3bc0*/  FENCE.VIEW.ASYNC.S ;  /* 0x00000000000073c6 */ /* 0x004ea20000000000 */
[----:B------:R-:W-:-:S04]  /*3bd0*/  PRMT R0, RZ, 0x654, R0 ;  /* 0x00000654ff007816 */ /* 0x000fc80000000000 */
[----:B--2---:R2:W-:Y:S01]  /*3be0*/  SYNCS.ARRIVE.TRANS64.RED.A1T0 RZ, [R0+URZ], RZ ;  /* 0x000000ff00ff79a7 */ /* 0x0045e200081004ff */
[----:B-1----:R-:W-:Y:S01]  /*3bf0*/  LOP3.LUT P1, RZ, R6, 0x1, RZ, 0xc0, !PT ;  /* 0x0000000106ff7812 */ /* 0x002fe2000782c0ff */
[----:B--2---:R-:W-:-:S12]  /*3c00*/  BRA.U UP3, `(.L_x_72) ;  /* 0x0000000503587547 */ /* 0x004fd8000b800000 */
[----:B------:R-:W1:Y:S01]  /*3c10*/  LDCU UR4, c[0x0][0x38c] ;  /* 0x00007180ff0477ac */ /* 0x000e620008000800 */
[----:B------:R-:W-:Y:S02]  /*3c20*/  PLOP3.LUT P2, PT, PT, PT, PT, 0x80, 0x8 ;  /* 0x000000000008781c */ /* 0x000fe40003f4f070 */
[----:B------:R-:W-:Y:S01]  /*3c30*/  SHF.L.U32 R5, R9, 0x1f, RZ ;  /* 0x0000001f09057819 */ /* 0x000fe200000006ff */
[----:B------:R-:W-:Y:S02]  /*3c40*/  ULEA UR46, UR47, UR41, 0x3 ;  /* 0x000000292f2e7291 */ /* 0x000fe4000f8e18ff */
[----:B------:R-:W-:Y:S02]  /*3c50*/  ULEA UR36, UR47, UR67, 0x7 ;  /* 0x000000432f247291 */ /* 0x000fe4000f8e38ff */
[----:B-1----:R-:W-:-:S06]  /*3c60*/  UISETP.GE.AND UP0, UPT, UR4, 0x1, UPT ;  /* 0x000000010400788c */ /* 0x002fcc000bf06270 */
[----:B------:R-:W-:-:S05]  /*3c70*/  PLOP3.LUT P0, PT, PT, PT, UP0, 0x80, 0x8 ;  /* 0x000000000008781c */ /* 0x000fca0003f0f008 */
[----:B------:R-:W-:-:S08]  /*3c80*/  @UP0 ULEA UR4, UR38, UR41, 0x3 ;  /* 0x0000002926040291 */ /* 0x000fd0000f8e18ff */
[----:B------:R-:W-:-:S04]  /*3c90*/  @P0 SHF.L.U32 R0, R2, 0x1f, RZ ;  /* 0x0000001f02000819 */ /* 0x000fc800000006ff */
[----:B------:R1:W2:Y:S01]  /*3ca0*/  @P0 SYNCS.PHASECHK.TRANS64.TRYWAIT P2, [UR4], R0 ;  /* 0x00000000ff0005a7 */ /* 0x0002a20008041104 */
[----:B------:R-:W3:Y:S02]  /*3cb0*/  SYNCS.PHASECHK.TRANS64.TRYWAIT P0, [UR46+0xd0], R5 ;  /* 0x0000d005ff0075a7 */ /* 0x000ee4000800112e */
[----:B-123--:R-:W-:Y:S05]  /*3cc0*/  @!P0 BRA `(.L_x_73) ;  /* 0x0000006400bc8947 */ /* 0x00efea0003800000 */
.L_x_173:
[----:B------:R-:W-:Y:S01]  /*3cd0*/  UMOV UR42, UR37 ;  /* 0x00000025002a7c82 */ /* 0x000fe20008000000 */
[----:B------:R-:W-:Y:S05]  /*3ce0*/  BRA.U !UP0, `(.L_x_74) ;  /* 0x0000000508107547 */ /* 0x000fea000b800000 */
[----:B------:R-:W-:Y:S02]  /*3cf0*/  UIADD3 UR42, UPT, UPT, UR66, UR37, URZ ;  /* 0x00000025422a7290 */ /* 0x000fe4000fffe0ff */
[----:B------:R-:W-:Y:S01]  /*3d00*/  UPLOP3.LUT UP2, UPT, UPT, UPT, UPT, 0x40, 0x4 ;  /* 0x000000000004789c */ /* 0x000fe20003f4e870 */
[----:B------:R-:W-:Y:S01]  /*3d10*/  UMOV UR39, UR64 ;  /* 0x0000004000277c82 */ /* 0x000fe20008000000 */
[----:B------:R-:W-:-:S09]  /*3d20*/  UMOV UR5, UR38 ;  /* 0x0000002600057c82 */ /* 0x000fd20008000000 */
.L_x_77:
[----:B------:R-:W-:Y:S01]  /*3d30*/  ULEA UR7, UR5, UR41, 0x3 ;  /* 0x0000002905077291 */ /* 0x000fe2000f8e18ff */
[----:B--23--:R-:W-:Y:S11]  /*3d40*/  @P2 BRA `(.L_x_75) ;  /* 0x00000000000c2947 */ /* 0x00cff60003800000 */
[----:B-1----:R-:W-:Y:S04]  /*3d50*/  SHF.L.U32 R5, R2, 0x1f, RZ ;  /* 0x0000001f02057819 */ /* 0x002fe800000006ff */
[----:B------:R-:W1:Y:S02]  /*3d60*/  SYNCS.PHASECHK.TRANS64.TRYWAIT P0, [UR7], R5 ;  /* 0x00000005ff0075a7 */ /* 0x000e640008001107 */
[----:B-1----:R-:W-:Y:S05]  /*3d70*/  @!P0 BRA `(.L_x_76) ;  /* 0x0000006400a88947 */ /* 0x002fea0003800000 */
.L_x_75:
[----:B------:R-:W-:Y:S01]  /*3d80*/  UISETP.NE.AND UP0, UPT, UR39, 0x1, UPT ;  /* 0x000000012700788c */ /* 0x000fe2000bf05270 */
[----:B------:R-:W-:Y:S01]  /*3d90*/  PLOP3.LUT P2, PT, PT, PT, PT, 0x80, 0x8 ;  /* 0x000000000008781c */ /* 0x000fe20003f4f070 */
[----:B------:R-:W-:Y:S02]  /*3da0*/  UIADD3 UR4, UPT, UPT, UR5, 0x1, URZ ;  /* 0x0000000105047890 */ /* 0x000fe4000fffe0ff */
[----:B------:R-:W-:Y:S02]  /*3db0*/  UIADD3 UR40, UPT, UPT, UR7, 0x20, URZ ;  /* 0x0000002007287890 */ /* 0x000fe4000fffe0ff */
[----:B------:R-:W-:Y:S01]  /*3dc0*/  UISETP.NE.AND UP1, UPT, UR4, 0x4, UPT ;  /* 0x000000040400788c */ /* 0x000fe2000bf25270 */
[----:B------:R-:W-:Y:S01]  /*3dd0*/  PLOP3.LUT P0, PT, PT, PT, UP0, 0x80, 0x8 ;  /* 0x000000000008781c */ /* 0x000fe20003f0f008 */
[----:B------:R-:W-:Y:S02]  /*3de0*/  UIADD3 UR37, UPT, UPT, UR37, 0x1, URZ ;  /* 0x0000000125257890 */ /* 0x000fe4000fffe0ff */
[----:B------:R-:W-:Y:S02]  /*3df0*/  USEL UR6, URZ, 0x1, UP1 ;  /* 0x00000001ff067887 */ /* 0x000fe40008800000 */
[----:B------:R-:W-:Y:S02]  /*3e00*/  USEL UR38, UR4, URZ, UP1 ;  /* 0x000000ff04267287 */ /* 0x000fe40008800000 */
[----:B------:R-:W-:Y:S02]  /*3e10*/  UIADD3 UR39, UPT, UPT, UR39, -0x1, URZ ;  /* 0xffffffff27277890 */ /* 0x000fe4000fffe0ff */
[----:B------:R-:W-:Y:S01]  /*3e20*/  @UP0 ULEA UR4, UR38, UR41, 0x3 ;  /* 0x0000002926040291 */ /* 0x000fe2000f8e18ff */
[----:B------:R-:W-:Y:S01]  /*3e30*/  LOP3.LUT R2, R2, UR6, RZ, 0x3c, !PT ;  /* 0x0000000602027c12 */ /* 0x000fe2000f8e3cff */
[----:B------:R-:W-:Y:S02]  /*3e40*/  ULEA UR6, UR5, UR45, 0xa ;  /* 0x0000002d05067291 */ /* 0x000fe4000f8e50ff */
[----:B------:R-:W-:Y:S01]  /*3e50*/  UISETP.NE.AND UP0, UPT, UR37, UR42, UPT ;  /* 0x0000002a2500728c */ /* 0x000fe2000bf05270 */
[----:B-1----:R-:W-:Y:S01]  /*3e60*/  @P0 SHF.L.U32 R0, R2, 0x1f, RZ ;  /* 0x0000001f02000819 */ /* 0x002fe200000006ff */
[----:B------:R-:W-:Y:S02]  /*3e70*/  UIADD3 UR34, UPT, UPT, UR6, 0x2, URZ ;  /* 0x0000000206227890 */ /* 0x000fe4000fffe0ff */
[----:B------:R-:W-:Y:S01]  /*3e80*/  UIADD3 UR30, UPT, UPT, UR6, 0x4, URZ ;  /* 0x00000004061e7890 */ /* 0x000fe2000fffe0ff */
[----:B------:R2:W3:Y:S01]  /*3e90*/  @P0 SYNCS.PHASECHK.TRANS64.TRYWAIT P2, [UR4], R0 ;  /* 0x00000000ff0005a7 */ /* 0x0004e20008041104 */
[----:B------:R-:W-:Y:S02]  /*3ea0*/  ULEA UR4, UR5, UR44, 0xb ;  /* 0x0000002c05047291 */ /* 0x000fe4000f8e58ff */
[----:B------:R-:W-:Y:S02]  /*3eb0*/  UIADD3 UR26, UPT, UPT, UR6, 0x6, URZ ;  /* 0x00000006061a7890 */ /* 0x000fe4000fffe0ff */
        /* <DEDUP_REMOVED lines=10> */
[----:B------:R-:W-:Y:S01]  /*3f60*/  UIADD3 UR8, UPT, UPT, UR4, 0x406, URZ ;  /* 0x0000040604087890 */ /* 0x000fe2000fffe0ff */
[----:B------:R-:W-:Y:S01]  /*3f70*/  UMOV UR7, 0x40004040 ;  /* 0x4000404000077882 */ /* 0x000fe20000000000 */
[----:B------:R-:W-:Y:S01]  /*3f80*/  UMOV UR5, 0x40004040 ;  /* 0x4000404000057882 */ /* 0x000fe20000000000 */
[----:B------:R-:W-:Y:S01]  /*3f90*/  UMOV UR35, 0x40004040 ;  /* 0x4000404000237882 */ /* 0x000fe20000000000 */
[----:B------:R1:W-:Y:S01]  /*3fa0*/  UTCHMMA.2CTA gdesc[UR4], gdesc[UR6], tmem[UR36], tmem[UR62], idesc[UR63], UP2 ;  /* 0x00ff3e06040075ea */ /* 0x0003e20009200024 */
[----:B------:R-:W-:Y:S01]  /*3fb0*/  UPLOP3.LUT UP2, UPT, UPT, UPT, UPT, 0x80, 0x8 ;  /* 0x000000000008789c */ /* 0x000fe20003f4f070 */
[----:B------:R-:W-:Y:S01]  /*3fc0*/  UMOV UR33, 0x40004040 ;  /* 0x4000404000217882 */ /* 0x000fe20000000000 */
[----:B------:R-:W-:Y:S01]  /*3fd0*/  UMOV UR31, 0x40004040 ;  /* 0x40004040001f7882 */ /* 0x000fe20000000000 */
[----:B------:R2:W-:Y:S01]  /*3fe0*/  UTCHMMA.2CTA gdesc[UR32], gdesc[UR34], tmem[UR36], tmem[UR60], idesc[UR61], UPT ;  /* 0x00ff3c22200075ea */ /* 0x0005e2000ba00024 */
        /* <DEDUP_REMOVED lines=14> */
[----:B------:R-:W-:Y:S01]  /*40d0*/  UMOV UR9, 0x40004040 ;  /* 0x4000404000097882 */ /* 0x000fe20000000000 */
[----:B------:R2:W-:Y:S01]  /*40e0*/  UTCHMMA.2CTA gdesc[UR12], gdesc[UR14], tmem[UR36], tmem[UR50], idesc[UR51], UPT ;  /* 0x00ff320e0c0075ea */ /* 0x0005e2000ba00024 */
[----:B------:R2:W-:Y:S01]  /*40f0*/  UTCHMMA.2CTA gdesc[UR8], gdesc[UR10], tmem[UR36], tmem[UR48], idesc[UR49], UPT ;  /* 0x00ff300a080075ea */ /* 0x0005e2000ba00024 */
[----:B------:R2:W-:Y:S01]  /*4100*/  UTCBAR.2CTA.MULTICAST [UR40], URZ, UR43 ;  /* 0x000000ff280073e9 */ /* 0x0005e2000820082b */
[----:B-1----:R-:W-:Y:S01]  /*4110*/  UMOV UR5, UR38 ;  /* 0x0000002600057c82 */ /* 0x002fe20008000000 */
[----:B------:R-:W-:Y:S05]  /*4120*/  BRA.U UP0, `(.L_x_77) ;  /* 0xfffffffd00007547 */ /* 0x000fea000b83ffff */
.L_x_74:
[----:B------:R-:W-:Y:S01]  /*4130*/  UIADD3 UR4, UPT, UPT, UR46, 0xb0, URZ ;  /* 0x000000b02e047890 */ /* 0x000fe2000fffe0ff */
[----:B------:R-:W-:-:S08]  /*4140*/  UMOV UR37, UR42 ;  /* 0x0000002a00257c82 */ /* 0x000fd00008000000 */
[----:B------:R4:W-:Y:S01]  /*4150*/  UTCBAR.2CTA.MULTICAST [UR4], URZ, UR65 ;  /* 0x000000ff040073e9 */ /* 0x0009e20008200841 */
[----:B------:R-:W-:Y:S02]  /*4160*/  NOP ;  /* 0x0000000000007918 */ /* 0x000fe40000000000 */
.L_x_72:
[----:B----4-:R-:W-:Y:S01]  /*4170*/  UIADD3 UR4, UPT, UPT, UR47, 0x1, URZ ;  /* 0x000000012f047890 */ /* 0x010fe2000fffe0ff */
[----:B------:R-:W-:-:S03]  /*4180*/  ISETP.NE.AND P0, PT, R8, 0x2, PT ;  /* 0x000000020800780c */ /* 0x000fc60003f05270 */
[----:B------:R-:W-:Y:S01]  /*4190*/  UISETP.NE.AND UP0, UPT, UR4, 0x4, UPT ;  /* 0x000000040400788c */ /* 0x000fe2000bf05270 */
[----:B-12---:R-:W-:Y:S02]  /*41a0*/  SEL R0, RZ, 0x1, P0 ;  /* 0x00000001ff007807 */ /* 0x006fe40000000000 */
[----:B------:R-:W-:Y:S01]  /*41b0*/  SEL R8, R8, RZ, P0 ;  /* 0x000000ff08087207 */ /* 0x000fe20000000000 */
[----:B------:R-:W-:Y:S01]  /*41c0*/  USEL UR5, URZ, 0x1, UP0 ;  /* 0x00000001ff057887 */ /* 0x000fe20008000000 */
[----:B------:R-:W-:Y:S01]  /*41d0*/  LOP3.LUT R3, R3, R0, RZ, 0x3c, !PT ;  /* 0x0000000003037212 */ /* 0x000fe200078e3cff */
[----:B------:R-:W-:-:S04]  /*41e0*/  USEL UR47, UR4, URZ, UP0 ;  /* 0x000000ff042f7287 */ /* 0x000fc80008000000 */
[----:B------:R-:W-:Y:S01]  /*41f0*/  LOP3.LUT R9, R9, UR5, RZ, 0x3c, !PT ;  /* 0x0000000509097c12 */ /* 0x000fe2000f8e3cff */
[----:B------:R-:W-:Y:S07]  /*4200*/  @P1 BRA `(.L_x_78) ;  /* 0xfffffff800381947 */ /* 0x000fee000383ffff */
[----:B------:R-:W1:Y:S01]  /*4210*/  S2UR UR8, SR_CgaCtaId ;  /* 0x00000000000879c3 */ /* 0x000e620000008800 */
[----:B------:R-:W-:Y:S01]  /*4220*/  ELECT P0, URZ, PT ;  /* 0x0000000000ff782f */ /* 0x000fe20003800000 */
[----:B------:R-:W-:Y:S01]  /*4230*/  HFMA2 R0, -RZ, RZ, 0, 5.9604644775390625e-08 ;  /* 0x00000001ff007431 */ /* 0x000fe200000001ff */
[----:B------:R-:W-:-:S05]  /*4240*/  UMOV UR4, 0x40 ;  /* 0x0000004000047882 */ /* 0x000fca0000000000 */
[----:B------:R-:W-:Y:S01]  /*4250*/  UVIRTCOUNT.DEALLOC.SMPOOL 0x80 ;  /* 0x000000800000784c */ /* 0x000fe20000000000 */
[----:B------:R-:W-:Y:S02]  /*4260*/  UISETP.NE.AND UP1, UPT, UR68, URZ, UPT ;  /* 0x000000ff4400728c */ /* 0x000fe4000bf25270 */
[----:B-1----:R-:W-:-:S09]  /*4270*/  ULEA UR8, UR8, UR4, 0x18 ;  /* 0x0000000408087291 */ /* 0x002fd2000f8ec0ff */
[----:B------:R1:W-:Y:S01]  /*4280*/  @P0 STS.U8 [UR8+0x1c], R0 ;  /* 0x00001c00ff000988 */ /* 0x0003e20008000008 */
[----:B------:R-:W-:Y:S05]  /*4290*/  BRA.U UP1, `(.L_x_79) ;  /* 0x0000000101a07547 */ /* 0x000fea000b800000 */
[----:B------:R-:W-:Y:S01]  /*42a0*/  UIADD3 UR7, UPT, UPT, UR41, 0xd0, URZ ;  /* 0x000000d029077890 */ /* 0x000fe2000fffe0ff */
[----:B------:R-:W-:-:S03]  /*42b0*/  SHF.L.U32 R3, R9, 0x1f, RZ ;  /* 0x0000001f09037819 */ /* 0x000fc600000006ff */
[----:B------:R-:W-:-:S09]  /*42c0*/  ULEA UR4, UR47, UR7, 0x3 ;  /* 0x000000072f047291 */ /* 0x000fd2000f8e18ff */
[----:B------:R-:W2:Y:S02]  /*42d0*/  SYNCS.PHASECHK.TRANS64.TRYWAIT P0, [UR4], R3 ;  /* 0x00000003ff0075a7 */ /* 0x000ea40008001104 */
[----:B--2---:R-:W-:Y:S05]  /*42e0*/  @!P0 BRA `(.L_x_80) ;  /* 0x0000006000648947 */ /* 0x004fea0003800000 */
.L_x_176:
        /* <DEDUP_REMOVED lines=9> */
.L_x_178:
        /* <DEDUP_REMOVED lines=9> */
.L_x_180:
[----:B------:R-:W-:-:S04]  /*4410*/  UIADD3 UR4, UPT, UPT, UR4, 0x1, URZ ;  /* 0x0000000104047890 */ /* 0x000fc8000fffe0ff */
[----:B------:R-:W-:-:S04]  /*4420*/  UISETP.NE.AND UP0, UPT, UR4, 0x4, UPT ;  /* 0x000000040400788c */ /* 0x000fc8000bf05270 */
[----:B------:R-:W-:Y:S02]  /*4430*/  USEL UR5, URZ, 0x1, UP0 ;  /* 0x00000001ff057887 */ /* 0x000fe40008000000 */
[----:B------:R-:W-:-:S04]  /*4440*/  USEL UR4, UR4, URZ, UP0 ;  /* 0x000000ff04047287 */ /* 0x000fc80008000000 */
[----:B------:R-:W-:Y:S01]  /*4450*/  ULEA UR4, UR4, UR7, 0x3 ;  /* 0x0000000704047291 */ /* 0x000fe2000f8e18ff */
[----:B-1----:R-:W-:-:S04]  /*4460*/  LOP3.LUT R3, R2, UR5, RZ, 0x3c, !PT ;  /* 0x0000000502037c12 */ /* 0x002fc8000f8e3cff */
[----:B------:R-:W-:Y:S01]  /*4470*/  SHF.L.U32 R3, R3, 0x1f, RZ ;  /* 0x0000001f03037819 */ /* 0x000fe200000006ff */
[----:B------:R-:W-:-:S04]  /*4480*/  IMAD.U32 R0, RZ, RZ, UR4 ;  /* 0x00000004ff007e24 */ /* 0x000fc8000f8e00ff */
[----:B------:R1:W2:Y:S03]  /*4490*/  SYNCS.PHASECHK.TRANS64.TRYWAIT P0, [R0+URZ], R3 ;  /* 0x00000003000075a7 */ /* 0x0002a600080011ff */
[----:B--2---:R-:W-:Y:S05]  /*44a0*/  @!P0 NANOSLEEP.SYNCS 0x989680 ;  /* 0x009896800000895d */ /* 0x004fea0003900000 */
[----:B------:R-:W2:Y:S02]  /*44b0*/  @!P0 SYNCS.PHASECHK.TRANS64 P0, [R0+URZ], R3 ;  /* 0x00000003000085a7 */ /* 0x000ea400080010ff */
[----:B--2---:R-:W-:Y:S05]  /*44c0*/  @P0 BRA `(.L_x_83) ;  /* 0x0000000000200947 */ /* 0x004fea0003800000 */
.L_x_84:
[----:B--2---:R2:W4:Y:S02]  /*44d0*/  SYNCS.PHASECHK.TRANS64.TRYWAIT P0, [R0+URZ], R3 ;  /* 0x00000003000075a7 */ /* 0x00452400080011ff */
[----:B----4-:R-:W-:Y:S05]  /*44e0*/  @!P0 NANOSLEEP.SYNCS 0x989680 ;  /* 0x009896800000895d */ /* 0x010fea0003900000 */
[----:B------:R-:W4:Y:S02]  /*44f0*/  @!P0 SYNCS.PHASECHK.TRANS64 P0, [R0+URZ], R3 ;  /* 0x00000003000085a7 */ /* 0x000f2400080010ff */
[----:B----4-:R-:W-:Y:S05]  /*4500*/  @!P0 BRA `(.L_x_84) ;  /* 0xfffffffc00f08947 */ /* 0x010fea000383ffff */
[----:B------:R-:W-:Y:S05]  /*4510*/  BRA `(.L_x_83) ;  /* 0x00000000000c7947 */ /* 0x000fea0003800000 */
.L_x_79:
[----:B------:R-:W-:-:S04]  /*4520*/  UIADD3 UR4, UPT, UPT, UR41, 0x110, URZ ;  /* 0x0000011029047890 */ /* 0x000fc8000fffe0ff */
[----:B------:R-:W-:-:S09]  /*4530*/  UPRMT UR4, UR69, 0x654, UR4 ;  /* 0x0000065445047896 */ /* 0x000fd20008000004 */
[----:B------:R-:W-:Y:S03]  /*4540*/  SYNCS.ARRIVE.TRANS64.RED.A1T0 RZ, [UR4], RZ ;  /* 0x000000ffffff79a7 */ /* 0x000fe60008100404 */
.L_x_83:
[----:B-12---:R-:W-:Y:S01]  /*4550*/  SHF.L.U32 R3, RZ, 0x1f, RZ ;  /* 0x0000001fff037819 */ /* 0x006fe200000006ff */
[----:B------:R-:W-:Y:S01]  /*4560*/  UIADD3 UR4, UPT, UPT, UR41, 0x110, URZ ;  /* 0x0000011029047890 */ /* 0x000fe2000fffe0ff */
[----:B------:R-:W-:Y:S02]  /*4570*/  PLOP3.LUT P0, PT, PT, PT, UP1, 0x80, 0x8 ;  /* 0x000000000008781c */ /* 0x000fe40003f0f018 */
[----:B------:R-:W1:Y:S02]  /*4580*/  SYNCS.PHASECHK.TRANS64.TRYWAIT P1, [UR41+0x110], R3 ;  /* 0x00011003ff0075a7 */ /* 0x000e640008021129 */
[----:B-1----:R-:W-:Y:S09]  /*4590*/  @!P1 BRA `(.L_x_85) ;  /* 0x0000006000009947 */ /* 0x002ff20003800000 */
.L_x_182:
[----:B------:R-:W-:Y:S01]  /*45a0*/  @!UP1 UPRMT UR4, UR69, 0x654, UR4 ;  /* 0x0000065445049896 */ /* 0x000fe20008000004 */
[----:B------:R-:W-:Y:S01]  /*45b0*/  UMOV UR5, 0xffff ;  /* 0x0000ffff00057882 */ /* 0x000fe20000000000 */
[----:B------:R-:W-:-:S07]  /*45c0*/  UMOV UR6, 0x1 ;  /* 0x0000000100067882 */ /* 0x000fce0000000000 */
[----:B------:R-:W-:Y:S01]  /*45d0*/  @!P0 SYNCS.ARRIVE.TRANS64.RED.A1T0 RZ, [UR4], RZ ;  /* 0x000000ffffff89a7 */ /* 0x000fe20008100404 */
[----:B------:R-:W-:Y:S01]  /*45e0*/  NOP ;  /* 0x0000000000007918 */ /* 0x000fe20000000000 */
[----:B-1----:R-:W1:Y:S01]  /*45f0*/  LDS R0, [UR8+0x14] ;  /* 0x00001408ff007984 */ /* 0x002e620008000800 */
[----:B------:R-:W-:-:S04]  /*4600*/  ULOP3.LUT UR4, UR67, 0xffff, URZ, 0xc0, !UPT ;  /* 0x0000ffff43047892 */ /* 0x000fc8000f8ec0ff */
[----:B------:R-:W-:-:S04]  /*4610*/  USHF.R.U32.HI UR4, URZ, 0x5, UR4 ;  /* 0x00000005ff047899 */ /* 0x000fc80008011604 */
[----:B------:R-:W-:Y:S02]  /*4620*/  USHF.L.U32 UR5, UR5, UR4, URZ ;  /* 0x0000000405057299 */ /* 0x000fe400080006ff */
[----:B------:R-:W-:-:S04]  /*4630*/  USHF.L.U32 UR4, UR6, UR4, URZ ;  /* 0x0000000406047299 */ /* 0x000fc800080006ff */
[----:B-1----:R-:W-:-:S04]  /*4640*/  LOP3.LUT R0, R0, UR5, RZ, 0xc0, !PT ;  /* 0x0000000500007c12 */ /* 0x002fc8000f8ec0ff */
[----:B------:R-:W-:-:S13]  /*4650*/  ISETP.NE.AND P0, PT, R0, UR5, PT ;  /* 0x0000000500007c0c */ /* 0x000fda000bf05270 */
[----:B------:R-:W-:Y:S05]  /*4660*/  @P0 BRA `(.L_x_86) ;  /* 0x0000000000580947 */ /* 0x000fea0003800000 */
[----:B------:R-:W1:Y:S02]  /*4670*/  LDS R0, [UR8+0x18] ;  /* 0x00001808ff007984 */ /* 0x000e640008000800 */
[----:B-1----:R-:W-:-:S04]  /*4680*/  LOP3.LUT R0, R0, UR4, RZ, 0xc0, !PT ;  /* 0x0000000400007c12 */ /* 0x002fc8000f8ec0ff */
[----:B------:R-:W-:-:S13]  /*4690*/  ISETP.NE.AND P0, PT, R0, UR4, PT ;  /* 0x0000000400007c0c */ /* 0x000fda000bf05270 */
[----:B------:R-:W-:Y:S05]  /*46a0*/  @P0 BRA `(.L_x_87) ;  /* 0x00000000003c0947 */ /* 0x000fea0003800000 */
[----:B------:R-:W1:Y:S01]  /*46b0*/  S2R R2, SR_LANEID ;  /* 0x0000000000027919 */ /* 0x000e620000000000 */
[----:B------:R-:W-:Y:S01]  /*46c0*/  ULOP3.LUT UR5, URZ, UR5, URZ, 0x33, !UPT ;  /* 0x00000005ff057292 */ /* 0x000fe2000f8e33ff */
[----:B------:R-:W-:Y:S01]  /*46d0*/  LOP3.LUT R4, RZ, UR4, RZ, 0x33, !PT ;  /* 0x00000004ff047c12 */ /* 0x000fe2000f8e33ff */
[----:B------:R-:W-:Y:S02]  /*46e0*/  VOTEU.ANY UR4, UPT, PT ;  /* 0x0000000000047886 */ /* 0x000fe400038e0100 */
[----:B------:R-:W-:Y:S01]  /*46f0*/  UFLO.U32 UR4, UR4 ;  /* 0x00000004000472bd */ /* 0x000fe200080e0000 */
[----:B------:R-:W2:Y:S01]  /*4700*/  REDUX UR6, R4 ;  /* 0x00000000040673c4 */ /* 0x000ea20000000000 */
[----:B------:R-:W-:-:S06]  /*4710*/  IMAD.U32 R0, RZ, RZ, UR5 ;  /* 0x00000005ff007e24 */ /* 0x000fcc000f8e00ff */
[----:B------:R4:W-:Y:S01]  /*4720*/  UTCATOMSWS.AND URZ, UR5 ;  /* 0x0000000500ff79e3 */ /* 0x0009e20008000000 */
[----:B------:R-:W3:Y:S01]  /*4730*/  REDUX UR7, R0 ;  /* 0x00000000000773c4 */ /* 0x000ee20000000000 */
[----:B-1----:R-:W-:Y:S01]  /*4740*/  ISETP.EQ.U32.AND P0, PT, R2, UR4, PT ;  /* 0x0000000402007c0c */ /* 0x002fe2000bf02070 */
[----:B--2---:R-:W-:Y:S01]  /*4750*/  IMAD.U32 R2, RZ, RZ, UR6 ;  /* 0x00000006ff027e24 */ /* 0x004fe2000f8e00ff */
[----:B---3--:R-:W-:-:S11]  /*4760*/  MOV R3, UR7 ;  /* 0x0000000700037c02 */ /* 0x008fd60008000f00 */
[----:B------:R4:W-:Y:S04]  /*4770*/  @P0 ATOMS.AND RZ, [UR8+0x14], R3 ;  /* 0x00001403ffff098c */ /* 0x0009e8000a800008 */
[----:B------:R4:W-:Y:S01]  /*4780*/  @P0 ATOMS.AND RZ, [UR8+0x18], R2 ;  /* 0x00001802ffff098c */ /* 0x0009e2000a800008 */
[----:B------:R-:W-:Y:S05]  /*4790*/  BRA `(.L_x_88) ;  /* 0x0000000000147947 */ /* 0x000fea0003800000 */
.L_x_87:
[----:B------:R-:W-:Y:S02]  /*47a0*/  MOV R2, 0x47c0 ;  /* 0x000047c000027802 */ /* 0x000fe40000000f00 */
[----:B---3-5:R-:W-:Y:S05]  /*47b0*/  CALL.REL.NOINC `($__internal_0_$__cuda_sm10x_tcgen05_guardrail_trap_col_being_dealloced_not_returned_by_alloc) ;  /* 0x0000006000e07944 */ /* 0x028fea0003c00000 */
[----:B------:R-:W-:Y:S05]  /*47c0*/  BRA `(.L_x_88) ;  /* 0x0000000000087947 */ /* 0x000fea0003800000 */
.L_x_86:
[----:B------:R-:W-:Y:S02]  /*47d0*/  MOV R2, 0x47f0 ;  /* 0x000047f000027802 */ /* 0x000fe40000000f00 */
[----:B---3-5:R-:W-:Y:S05]  /*47e0*/  CALL.REL.NOINC `($__internal_2_$__cuda_sm10x_tcgen05_guardrail_trap_unallocated_columns_being_dealloced) ;  /* 0x0000006000ec7944 */ /* 0x028fea0003c00000 */
.L_x_88:
[----:B------:R-:W-:Y:S01]  /*47f0*/  NOP ;  /* 0x0000000000007918 */ /* 0x000fe20000000000 */
[----:B----4-:R-:W-:Y:S05]  /*4800*/  EXIT ;  /* 0x000000000000794d */ /* 0x010fea0003800000 */
.L_x_59:
[----:B------:R-:W-:-:S09]  /*4810*/  UISETP.NE.OR UP0, UPT, UR18, 0x3, !UP3 ;  /* 0x000000031200788c */ /* 0x000fd2000df05670 */
[----:B------:R-:W-:Y:S05]  /*4820*/  BRA.U UP0, `(.L_x_89) ;  /* 0x0000001100547547 */ /* 0x000fea000b800000 */
[----:B------:R-:W1:Y:S01]  /*4830*/  LDCU UR31, c[0x0][0x370] ;  /* 0x00006e00ff1f77ac */ /* 0x000e620008000800 */
[----:B------:R-:W2:Y:S01]  /*4840*/  LDC.64 R16, c[0x0][0x348] ;  /* 0x0000d200ff107b82 */ /* 0x000ea20000000a00 */
[----:B------:R-:W-:Y:S02]  /*4850*/  HFMA2 R13, -RZ, RZ, 0, 0 ;  /* 0x00000000ff0d7431 */ /* 0x000fe400000001ff */
[----:B------:R-:W-:Y:S01]  /*4860*/  IMAD.MOV.U32 R15, RZ, RZ, 0x1 ;  /* 0x00000001ff0f7424 */ /* 0x000fe200078e00ff */
[----:B------:R-:W1:Y:S01]  /*4870*/  LDCU.128 UR48, c[0x0][0xb10] ;  /* 0x00016200ff3077ac */ /* 0x000e620008000c00 */
[----:B------:R-:W-:Y:S01]  /*4880*/  IMAD.MOV.U32 R14, RZ, RZ, RZ ;  /* 0x000000ffff0e7224 */ /* 0x000fe200078e00ff */
[----:B------:R-:W-:Y:S01]  /*4890*/  MOV R7, 0x2000 ;  /* 0x0000200000077802 */ /* 0x000fe20000000f00 */
[----:B------:R-:W3:Y:S01]  /*48a0*/  LDCU UR30, c[0x0][0x374] ;  /* 0x00006e80ff1e77ac */ /* 0x000ee20008000800 */
[----:B------:R-:W4:Y:S01]  /*48b0*/  LDC.64 R2, c[0x0][0x888] ;  /* 0x00022200ff027b82 */ /* 0x000f220000000a00 */
[----:B------:R-:W3:Y:S01]  /*48c0*/  LDCU UR15, c[0x0][0xb0c] ;  /* 0x00016180ff0f77ac */ /* 0x000ee20008000800 */
[----:B------:R-:W2:Y:S06]  /*48d0*/  LDCU UR41, c[0x0][0xb20] ;  /* 0x00016400ff2977ac */ /* 0x000eac0008000800 */
[----:B------:R-:W4:Y:S01]  /*48e0*/  LDC.64 R4, c[0x0][0x890] ;  /* 0x00022400ff047b82 */ /* 0x000f220000000a00 */
[----:B------:R-:W2:Y:S01]  /*48f0*/  LDCU UR4, c[0x0][0xb30] ;  /* 0x00016600ff0477ac */ /* 0x000ea20008000800 */
[----:B------:R-:W-:Y:S01]  /*4900*/  UMOV UR21, 0x400 ;  /* 0x0000040000157882 */ /* 0x000fe20000000000 */
[----:B-1----:R-:W-:-:S02]  /*4910*/  UIMAD.WIDE.U32 UR6, UR31, UR48, URZ ;  /* 0x000000301f0672a5 */ /* 0x002fc4000f8e00ff */
[----:B---3--:R-:W-:Y:S02]  /*4920*/  UIMAD.WIDE.U32 UR8, UR30, UR51, URZ ;  /* 0x000000331e0872a5 */ /* 0x008fe4000f8e00ff */
[----:B------:R-:W-:Y:S02]  /*4930*/  ULEA UR21, UR47, UR21, 0x18 ;  /* 0x000000152f157291 */ /* 0x000fe4000f8ec0ff */
[----:B------:R-:W-:Y:S02]  /*4940*/  UPLOP3.LUT UP3, UPT, UPT, UPT, UPT, 0x40, 0x4 ;  /* 0x000000000004789c */ /* 0x000fe40003f6e870 */
[----:B------:R-:W-:Y:S01]  /*4950*/  UIADD3 UR37, UPT, UPT, UR21, 0x58, URZ ;  /* 0x0000005815257890 */ /* 0x000fe2000fffe0ff */
[----:B------:R-:W-:Y:S01]  /*4960*/  UMOV UR6, UR7 ;  /* 0x0000000700067c82 */ /* 0x000fe20008000000 */
[----:B------:R-:W-:Y:S01]  /*4970*/  UMOV UR38, UR9 ;  /* 0x0000000900267c82 */ /* 0x000fe20008000000 */
[----:B------:R-:W-:Y:S02]  /*4980*/  UISETP.GE.AND UP0, UPT, UR42, 0x1, UPT ;  /* 0x000000012a00788c */ /* 0x000fe4000bf06270 */
[----:B------:R-:W-:Y:S01]  /*4990*/  UISETP.NE.AND UP4, UPT, UR42, 0x1, UPT ;  /* 0x000000012a00788c */ /* 0x000fe2000bf85270 */
[----:B------:R-:W1:Y:S01]  /*49a0*/  LDCU.64 UR22, c[0x0][0xb28] ;  /* 0x00016500ff1677ac */ /* 0x000e620008000a00 */
[----:B------:R-:W-:-:S02]  /*49b0*/  UISETP.NE.AND UP6, UPT, UR15, 0x1, UPT ;  /* 0x000000010f00788c */ /* 0x000fc4000bfc5270 */
[----:B------:R-:W-:Y:S02]  /*49c0*/  UISETP.NE.AND UP5, UPT, UR50, 0x1, UPT ;  /* 0x000000013200788c */ /* 0x000fe4000bfa5270 */
[----:B------:R-:W-:Y:S02]  /*49d0*/  UIADD3 UR33, UPT, UPT, UR21, 0x40, URZ ;  /* 0x0000004015217890 */ /* 0x000fe4000fffe0ff */
[----:B------:R-:W-:Y:S02]  /*49e0*/  UIADD3 UR25, UPT, UPT, UR21, 0x48, URZ ;  /* 0x0000004815197890 */ /* 0x000fe4000fffe0ff */
[----:B------:R-:W-:Y:S02]  /*49f0*/  UIADD3 UR17, UPT, UPT, UR21, 0x50, URZ ;  /* 0x0000005015117890 */ /* 0x000fe4000fffe0ff */
[----:B------:R-:W-:Y:S02]  /*4a00*/  UPRMT UR37, UR47, 0x654, UR37 ;  /* 0x000006542f257896 */ /* 0x000fe40008000025 */
[----:B------:R-:W-:-:S02]  /*4a10*/  USHF.R.U32.HI UR39, URZ, UR49, UR6 ;  /* 0x00000031ff277299 */ /* 0x000fc40008011606 */
[----:B--2---:R-:W-:Y:S02]  /*4a20*/  USHF.R.U32.HI UR38, URZ, UR41, UR38 ;  /* 0x00000029ff267299 */ /* 0x004fe40008011626 */
[----:B------:R-:W-:-:S11]  /*4a30*/  UISETP.NE.AND UP2, UPT, UR4, 0x1, UPT ;  /* 0x000000010400788c */ /* 0x000fd6000bf45270 */
.L_x_100:
[C---:B------:R-:W-:Y:S02]  /*4a40*/  LEA R12, R14.reuse, UR21, 0x3 ;  /* 0x000000150e0c7c11 */ /* 0x040fe4000f8e18ff */
[----:B------:R-:W-:Y:S02]  /*4a50*/  SHF.L.U32 R9, R13, 0x1f, RZ ;  /* 0x0000001f0d097819 */ /* 0x000fe400000006ff */
[----:B------:R-:W-:Y:S02]  /*4a60*/  LEA R10, R14, UR21, 0x4 ;  /* 0x000000150e0a7c11 */ /* 0x000fe4000f8e20ff */
[----:B--2---:R-:W2:Y:S02]  /*4a70*/  SYNCS.PHASECHK.TRANS64.TRYWAIT P0, [R12+URZ+0x90], R9 ;  /* 0x000090090c0075a7 */ /* 0x004ea400080011ff */
[----:B--2---:R-:W-:Y:S05]  /*4a80*/  @!P0 BRA `(.L_x_90) ;  /* 0x0000005800dc8947 */ /* 0x004fea0003800000 */
.L_x_183:
[----:B--2---:R-:W2:Y:S01]  /*4a90*/  LDS.128 R8, [R10+0x120] ;  /* 0x000120000a087984 */ /* 0x004ea20000000c00 */
[----:B------:R-:W-:Y:S01]  /*4aa0*/  UISETP.GE.AND UP0, UPT, UR42, 0x1, UPT ;  /* 0x000000012a00788c */ /* 0x000fe2000bf06270 */
[----:B------:R-:W-:Y:S01]  /*4ab0*/  @!PT LDS RZ, [RZ] ;  /* 0x00000000fffff984 */ /* 0x000fe20000000800 */
[----:B------:R-:W-:Y:S01]  /*4ac0*/  @!PT LDS RZ, [RZ] ;  /* 0x00000000fffff984 */ /* 0x000fe20000000800 */
[----:B------:R-:W-:Y:S01]  /*4ad0*/  @!PT LDS RZ, [RZ] ;  /* 0x00000000fffff984 */ /* 0x000fe20000000800 */
[----:B------:R-:W-:Y:S01]  /*4ae0*/  @!PT LDS RZ, [RZ] ;  /* 0x00000000fffff984 */ /* 0x000fe20000000800 */
[----:B------:R3:W-:Y:S06]  /*4af0*/  MEMBAR.ALL.CTA ;  /* 0x0000000000007992 */ /* 0x0007ec0000008000 */
[----:B---3--:R-:W3:Y:S01]  /*4b00*/  FENCE.VIEW.ASYNC.S ;  /* 0x00000000000073c6 */ /* 0x008ee20000000000 */
[----:B--2---:R-:W-:Y:S11]  /*4b10*/  LOP3.LUT P0, RZ, R10, 0x1, RZ, 0xc0, !PT ;  /* 0x000000010aff7812 */ /* 0x004ff6000780c0ff */
[----:B------:R-:W-:Y:S02]  /*4b20*/  @!UPT UIADD3 URZ, UPT, UPT, URZ, URZ, URZ ;  /* 0x000000fffffff290 */ /* 0x000fe4000fffe0ff */
[----:B---3--:R-:W-:Y:S01]  /*4b30*/  VOTEU.ANY UP1, P0 ;  /* 0x0000000000ff7886 */ /* 0x008fe20000020100 */
[----:B------:R-:W-:Y:S11]  /*4b40*/  PLOP3.LUT P0, PT, PT, PT, UP1, 0x80, 0x8 ;  /* 0x000000000008781c */ /* 0x000ff60003f0f018 */
[----:B------:R-:W-:Y:S02]  /*4b50*/  @!UPT UIADD3 URZ, UPT, UPT, URZ, URZ, URZ ;  /* 0x000000fffffff290 */ /* 0x000fe4000fffe0ff */
[----:B------:R-:W-:Y:S02]  /*4b60*/  @P0 SHF.R.U32.HI R0, RZ, 0x10, R9 ;  /* 0x00000010ff000819 */ /* 0x000fe40000011609 */
[----:B------:R-:W-:Y:S02]  /*4b70*/  @P0 MOV R6, R8 ;  /* 0x0000000800060202 */ /* 0x000fe40000000f00 */
[----:B------:R-:W-:Y:S01]  /*4b80*/  @P0 R2UR UR4, R0 ;  /* 0x00000000000402ca */ /* 0x000fe200000e0000 */
[----:B------:R-:W-:Y:S01]  /*4b90*/  VIADD R0, R12, 0xa0 ;  /* 0x000000a00c007836 */ /* 0x000fe20000000000 */
[----:B------:R-:W-:Y:S02]  /*4ba0*/  @P0 LOP3.LUT R8, R9, 0xffff, RZ, 0xc0, !PT ;  /* 0x0000ffff09080812 */ /* 0x000fe400078ec0ff */
[----:B------:R-:W-:Y:S02]  /*4bb0*/  @P0 R2UR UR6, R6 ;  /* 0x00000000060602ca */ /* 0x000fe400000e0000 */
[----:B------:R-:W-:Y:S02]  /*4bc0*/  PRMT R0, RZ, 0x654, R0 ;  /* 0x00000654ff007816 */ /* 0x000fe40000000000 */
[----:B------:R-:W-:Y:S02]  /*4bd0*/  @P0 R2UR UR5, R8 ;  /* 0x00000000080502ca */ /* 0x000fe400000e0000 */
[----:B------:R2:W-:Y:S03]  /*4be0*/  SYNCS.ARRIVE.TRANS64.RED.A1T0 RZ, [R0+URZ], RZ ;  /* 0x000000ff00ff79a7 */ /* 0x0005e600081004ff */
[----:B------:R-:W-:Y:S04]  /*4bf0*/  @UP1 UMOV UR29, UR4 ;  /* 0x00000004001d1c82 */ /* 0x000fe80008000000 */
[----:B------:R-:W-:Y:S04]  /*4c00*/  @UP1 UMOV UR14, UR6 ;  /* 0x00000006000e1c82 */ /* 0x000fe80008000000 */
[----:B------:R-:W-:Y:S01]  /*4c10*/  @UP1 UMOV UR13, UR5 ;  /* 0x00000005000d1c82 */ /* 0x000fe20008000000 */
[----:B------:R-:W-:Y:S05]  /*4c20*/  BRA.U !UP0, `(.L_x_91) ;  /* 0x0000000108a47547 */ /* 0x000fea000b800000 */
[----:B------:R-:W-:Y:S02]  /*4c30*/  UIMAD.WIDE.U32 UR18, UR13, UR51, URZ ;  /* 0x000000330d1272a5 */ /* 0x000fe4000f8e00ff */
[----:B------:R-:W-:Y:S02]  /*4c40*/  UIMAD.WIDE.U32 UR26, UR14, UR48, URZ ;  /* 0x000000300e1a72a5 */ /* 0x000fe4000f8e00ff */
[----:B------:R-:W-:Y:S02]  /*4c50*/  USEL UR4, UR30, UR38, !UP5 ;  /* 0x000000261e047287 */ /* 0x000fe4000e800000 */
[----:B------:R-:W-:Y:S02]  /*4c60*/  USEL UR7, UR31, UR39, !UP6 ;  /* 0x000000271f077287 */ /* 0x000fe4000f000000 */
[----:B-1----:R-:W-:Y:S02]  /*4c70*/  UIMAD.WIDE.U32 UR8, UR4, UR22, URZ ;  /* 0x00000016040872a5 */ /* 0x002fe4000f8e00ff */
[----:B------:R-:W-:Y:S01]  /*4c80*/  UIMAD.WIDE.U32 UR10, UR7, UR22, URZ ;  /* 0x00000016070a72a5 */ /* 0x000fe2000f8e00ff */
[----:B------:R-:W-:Y:S02]  /*4c90*/  UMOV UR5, UR19 ;  /* 0x0000001300057c82 */ /* 0x000fe40008000000 */
[----:B------:R-:W-:Y:S03]  /*4ca0*/  USHF.R.U32.HI UR6, URZ, UR41, UR5 ;  /* 0x00000029ff067299 */ /* 0x000fe60008011605 */
[----:B------:R-:W-:Y:S01]  /*4cb0*/  UMOV UR5, UR27 ;  /* 0x0000001b00057c82 */ /* 0x000fe20008000000 */
[----:B------:R-:W-:Y:S02]  /*4cc0*/  USEL UR6, UR13, UR6, !UP5 ;  /* 0x000000060d067287 */ /* 0x000fe4000e800000 */
[----:B------:R-:W-:Y:S03]  /*4cd0*/  USHF.R.U32.HI UR12, URZ, UR49, UR5 ;  /* 0x00000031ff0c7299 */ /* 0x000fe60008011605 */
[----:B------:R-:W-:Y:S02]  /*4ce0*/  UMOV UR5, UR9 ;  /* 0x0000000900057c82 */ /* 0x000fe40008000000 */
[----:B------:R-:W-:Y:S03]  /*4cf0*/  @UP4 USHF.R.U32.HI UR4, URZ, UR23, UR5 ;  /* 0x00000017ff044299 */ /* 0x000fe60008011605 */
[----:B------:R-:W-:Y:S01]  /*4d00*/  UMOV UR5, UR11 ;  /* 0x0000000b00057c82 */ /* 0x000fe20008000000 */
[----:B------:R-:W-:Y:S02]  /*4d10*/  UIMAD UR4, UR42, UR4, URZ ;  /* 0x000000042a0472a4 */ /* 0x000fe4000f8e02ff */
[----:B------:R-:W-:Y:S02]  /*4d20*/  @UP4 USHF.R.U32.HI UR7, URZ, UR23, UR5 ;  /* 0x00000017ff074299 */ /* 0x000fe40008011605 */
[----:B------:R-:W-:Y:S02]  /*4d30*/  UIMAD.WIDE.U32 UR10, UR6, UR22, URZ ;  /* 0x00000016060a72a5 */ /* 0x000fe4000f8e00ff */
[----:B------:R-:W-:Y:S02]  /*4d40*/  USEL UR5, UR14, UR12, !UP6 ;  /* 0x0000000c0e057287 */ /* 0x000fe4000f000000 */
[----:B------:R-:W-:Y:S02]  /*4d50*/  UIMAD UR8, UR42, UR7, URZ ;  /* 0x000000072a0872a4 */ /* 0x000fe4000f8e02ff */
[----:B------:R-:W-:Y:S03]  /*4d60*/  UISETP.GE.AND UP0, UPT, UR6, UR4, UPT ;  /* 0x000000040600728c */ /* 0x000fe6000bf06270 */
[----:B------:R-:W-:Y:S01]  /*4d70*/  UMOV UR4, UR11 ;  /* 0x0000000b00047c82 */ /* 0x000fe20008000000 */
[----:B------:R-:W-:Y:S02]  /*4d80*/  UISETP.GE.OR UP0, UPT, UR5, UR8, UP0 ;  /* 0x000000080500728c */ /* 0x000fe40008706670 */
[----:B------:R-:W-:Y:S02]  /*4d90*/  USHF.R.U32.HI UR4, URZ, UR23, UR4 ;  /* 0x00000017ff047299 */ /* 0x000fe40008011604 */
[----:B------:R-:W-:Y:S02]  /*4da0*/  UIMAD.WIDE.U32 UR8, UR5, UR22, URZ ;  /* 0x00000016050872a5 */ /* 0x000fe4000f8e00ff */
[----:B------:R-:W-:Y:S04]  /*4db0*/  USEL UR10, UR6, UR4, !UP4 ;  /* 0x00000004060a7287 */ /* 0x000fe8000e000000 */
[----:B------:R-:W-:Y:S01]  /*4dc0*/  UIADD3 UR11, UPT, UPT, -UR10, URZ, URZ ;  /* 0x000000ff0a0b7290 */ /* 0x000fe2000fffe1ff */
[----:B------:R-:W-:Y:S02]  /*4dd0*/  @!UP0 UMOV UR4, UR9 ;  /* 0x0000000900048c82 */ /* 0x000fe40008000000 */
[----:B------:R-:W-:Y:S02]  /*4de0*/  @!UP0 USHF.R.U32.HI UR4, URZ, UR23, UR4 ;  /* 0x00000017ff048299 */ /* 0x000fe40008011604 */
[----:B------:R-:W-:Y:S02]  /*4df0*/  UIMAD UR8, UR42, UR11, UR6 ;  /* 0x0000000b2a0872a4 */ /* 0x000fe4000f8e0206 */
[----:B------:R-:W-:Y:S04]  /*4e00*/  @!UP0 USEL UR4, UR5, UR4, !UP4 ;  /* 0x0000000405048287 */ /* 0x000fe8000e000000 */
[----:B------:R-:W-:Y:S02]  /*4e10*/  @!UP0 UIMAD UR8, UR7, UR8, UR4 ;  /* 0x00000008070882a4 */ /* 0x000fe4000f8e0204 */
[----:B------:R-:W-:Y:S02]  /*4e20*/  @!UP0 UIADD3 UR9, UPT, UPT, UR10, -UR4, URZ ;  /* 0x800000040a098290 */ /* 0x000fe4000fffe0ff */
[----:B------:R-:W-:Y:S02]  /*4e30*/  UIADD3 UR4, UPT, UPT, -UR5, URZ, URZ ;  /* 0x000000ff05047290 */ /* 0x000fe4000fffe1ff */
[----:B------:R-:W-:Y:S02]  /*4e40*/  UIADD3 UR7, UPT, UPT, -UR6, URZ, URZ ;  /* 0x000000ff06077290 */ /* 0x000fe4000fffe1ff */
[----:B------:R-:W-:Y:S02]  /*4e50*/  @!UP0 UIMAD UR6, UR9, UR42, UR5 ;  /* 0x0000002a090682a4 */ /* 0x000fe4000f8e0205 */
[----:B------:R-:W-:Y:S02]  /*4e60*/  UIMAD UR14, UR15, UR4, UR14 ;  /* 0x000000040f0e72a4 */ /* 0x000fe4000f8e020e */
[----:B------:R-:W-:Y:S01]  /*4e70*/  UIMAD UR13, UR50, UR7, UR13 ;  /* 0x00000007320d72a4 */ /* 0x000fe2000f8e020d */
[----:B------:R-:W-:Y:S02]  /*4e80*/  @!UP0 UMOV UR5, UR8 ;  /* 0x0000000800058c82 */ /* 0x000fe40008000000 */
[----:B------:R-:W-:Y:S02]  /*4e90*/  UIMAD UR14, UR5, UR15, UR14 ;  /* 0x0000000f050e72a4 */ /* 0x000fe4000f8e020e */
[----:B------:R-:W-:Y:S11]  /*4ea0*/  UIMAD UR13, UR6, UR50, UR13 ;  /* 0x00000032060d72a4 */ /* 0x000ff6000f8e020d */
[----:B------:R-:W-:Y:S01]  /*4eb0*/  @!UPT UIADD3 URZ, UPT, UPT, URZ, URZ, URZ ;  /* 0x000000fffffff290 */ /* 0x000fe2000fffe0ff */
.L_x_91:
[----:B------:R-:W3:Y:S01]  /*4ec0*/  @!UP2 LDCU.128 UR8, c[0x0][0xb10] ;  /* 0x00016200ff08a7ac */ /* 0x000ee20008000c00 */
[C---:B----4-:R-:W-:Y:S02]  /*4ed0*/  ISETP.NE.U32.AND P1, PT, R4.reuse, RZ, PT ;  /* 0x000000ff0400720c */ /* 0x050fe40003f25070 */
[----:B------:R-:W-:Y:S02]  /*4ee0*/  ISETP.NE.U32.AND P0, PT, R4, RZ, PT ;  /* 0x000000ff0400720c */ /* 0x000fe40003f05070 */
[C---:B------:R-:W-:Y:S02]  /*4ef0*/  ISETP.NE.AND.EX P1, PT, R5.reuse, RZ, PT, P1 ;  /* 0x000000ff0500720c */ /* 0x040fe40003f25310 */
[----:B------:R-:W-:Y:S01]  /*4f00*/  ISETP.NE.AND.EX P0, PT, R5, RZ, PT, P0 ;  /* 0x000000ff0500720c */ /* 0x000fe20003f05300 */
[----:B------:R-:W4:Y:S01]  /*4f10*/  @!UP2 LDCU UR5, c[0x0][0xb0c] ;  /* 0x00016180ff05a7ac */ /* 0x000f220008000800 */
[----:B------:R-:W-:Y:S01]  /*4f20*/  SHF.L.U32 R9, R15, 0x1f, RZ ;  /* 0x0000001f0f097819 */ /* 0x000fe200000006ff */
[----:B------:R-:W-:Y:S02]  /*4f30*/  USHF.L.U32 UR35, UR16, 0x7, URZ ;  /* 0x0000000710237899 */ /* 0x000fe400080006ff */
[----:B------:R-:W-:Y:S02]  /*4f40*/  USHF.L.U32 UR34, UR20, 0x7, URZ ;  /* 0x0000000714227899 */ /* 0x000fe400080006ff */
[----:B---3--:R-:W-:Y:S07]  /*4f50*/  UIMAD.WIDE.U32 UR6, UR14, UR8, URZ ;  /* 0x000000080e0672a5 */ /* 0x008fee000f8e00ff */
[----:B------:R-:W-:Y:S01]  /*4f60*/  @!UP2 UMOV UR4, UR7 ;  /* 0x000000070004ac82 */ /* 0x000fe20008000000 */
[----:B----4-:R-:W-:Y:S02]  /*4f70*/  @!UP2 UISETP.NE.AND UP0, UPT, UR5, 0x1, UPT ;  /* 0x000000010500a88c */ /* 0x010fe4000bf05270 */
[----:B------:R-:W-:Y:S02]  /*4f80*/  @!UP2 USHF.R.U32.HI UR4, URZ, UR9, UR4 ;  /* 0x00000009ff04a299 */ /* 0x000fe40008011604 */
[----:B------:R-:W-:Y:S02]  /*4f90*/  UIMAD.WIDE.U32 UR6, UR13, UR11, URZ ;  /* 0x0000000b0d0672a5 */ /* 0x000fe4000f8e00ff */
[----:B------:R-:W-:Y:S02]  /*4fa0*/  @!UP2 USEL UR8, UR14, UR4, !UP0 ;  /* 0x000000040e08a287 */ /* 0x000fe4000c000000 */
[----:B------:R-:W-:Y:S03]  /*4fb0*/  @!UP2 UISETP.NE.AND UP0, UPT, UR10, 0x1, UPT ;  /* 0x000000010a00a88c */ /* 0x000fe6000bf05270 */
[----:B------:R-:W-:Y:S02]  /*4fc0*/  @!UP2 UMOV UR6, UR7 ;  /* 0x000000070006ac82 */ /* 0x000fe40008000000 */
[----:B------:R-:W3:Y:S02]  /*4fd0*/  @!UP2 LDCU UR4, c[0x0][0xb20] ;  /* 0x00016400ff04a7ac */ /* 0x000ee40008000800 */
[----:B---3--:R-:W-:Y:S04]  /*4fe0*/  @!UP2 USHF.R.U32.HI UR6, URZ, UR4, UR6 ;  /* 0x00000004ff06a299 */ /* 0x008fe80008011606 */
[----:B------:R-:W-:Y:S04]  /*4ff0*/  @!UP2 USEL UR6, UR13, UR6, !UP0 ;  /* 0x000000060d06a287 */ /* 0x000fe8000c000000 */
[----:B------:R-:W-:Y:S02]  /*5000*/  @!UP2 UIADD3 UR4, UPT, UPT, -UR8, UR6, URZ ;  /* 0x000000060804a290 */ /* 0x000fe4000fffe1ff */
[----:B------:R-:W-:Y:S02]  /*5010*/  @!UP2 UIADD3 UR6, UPT, UPT, UR8, -UR6, URZ ;  /* 0x800000060806a290 */ /* 0x000fe4000fffe0ff */
[----:B------:R-:W-:Y:S02]  /*5020*/  @!UP2 UIMAD UR14, UR4, UR5, UR14 ;  /* 0x00000005040ea2a4 */ /* 0x000fe4000f8e020e */
[----:B------:R-:W-:Y:S01]  /*5030*/  @!UP2 UIMAD UR13, UR6, UR10, UR13 ;  /* 0x0000000a060da2a4 */ /* 0x000fe2000f8e020d */
[----:B------:R-:W-:Y:S11]  /*5040*/  BRA.U UP3, `(.L_x_92) ;  /* 0x0000000103107547 */ /* 0x000ff6000b800000 */
[----:B--2---:R-:W-:Y:S04]  /*5050*/  MOV R0, UR40 ;  /* 0x0000002800007c02 */ /* 0x004fe80008000f00 */
[----:B------:R-:W-:Y:S04]  /*5060*/  SHF.L.U32 R11, R0, 0x1f, RZ ;  /* 0x0000001f000b7819 */ /* 0x000fe800000006ff */
[----:B------:R-:W2:Y:S02]  /*5070*/  SYNCS.PHASECHK.TRANS64.TRYWAIT P2, [UR21+0x88], R11 ;  /* 0x0000880bff0075a7 */ /* 0x000ea40008041115 */
[----:B--2---:R-:W-:Y:S05]  /*5080*/  @!P2 BRA `(.L_x_93) ;  /* 0x000000540070a947 */ /* 0x004fea0003800000 */
.L_x_92:
[----:B------:R-:W-:Y:S05]  /*5090*/  @!P1 BRA `(.L_x_94) ;  /* 0x0000000000309947 */ /* 0x000fea0003800000 */
[----:B------:R-:W-:Y:S01]  /*50a0*/  ISETP.NE.U32.AND P1, PT, R2, RZ, PT ;  /* 0x000000ff0200720c */ /* 0x000fe20003f25070 */
[----:B------:R-:W3:Y:S01]  /*50b0*/  LDCU.64 UR4, c[0x0][0x358] ;  /* 0x00006b00ff0477ac */ /* 0x000ee20008000a00 */
[----:B------:R-:W-:Y:S02]  /*50c0*/  IMAD.MOV.U32 R80, RZ, RZ, 0x1 ;  /* 0x00000001ff507424 */ /* 0x000fe400078e00ff */
[----:B------:R-:W-:Y:S11]  /*50d0*/  ISETP.NE.AND.EX P1, PT, R3, RZ, PT, P1 ;  /* 0x000000ff0300720c */ /* 0x000ff60003f25310 */
[----:B------:R-:W-:Y:S02]  /*50e0*/  @!UPT UIADD3 URZ, UPT, UPT, URZ, URZ, URZ ;  /* 0x000000fffffff290 */ /* 0x000fe4000fffe0ff */
[----:B--2---:R-:W2:Y:S01]  /*50f0*/  @P1 LDC.64 R10, c[0x0][0x888] ;  /* 0x00022200ff0a1b82 */ /* 0x004ea20000000a00 */
[----:B------:R-:W-:Y:S04]  /*5100*/  @P1 IMAD R0, R4, UR36, RZ ;  /* 0x0000002404001c24 */ /* 0x000fe8000f8e02ff */
[----:B--2---:R-:W-:Y:S04]  /*5110*/  @P1 IMAD.WIDE R10, R0, 0x4, R10 ;  /* 0x00000004000a1825 */ /* 0x004fe800078e020a */
[----:B------:R-:W-:Y:S01]  /*5120*/  HFMA2 R0, -RZ, RZ, 0, 5.9604644775390625e-08 ;  /* 0x00000001ff007431 */ /* 0x000fe200000001ff */
[----:B---3-5:R3:W5:Y:S04]  /*5130*/  @P1 LDG.E R41, desc[UR4][R10.64] ;  /* 0x000000040a291981 */ /* 0x028768000c1e1900 */
[----:B------:R-:W-:Y:S01]  /*5140*/  @!P1 PRMT R80, R0, 0x7610, R80 ;  /* 0x0000761000509816 */ /* 0x000fe20000000050 */
[----:B---3--:R-:W4:Y:S06]  /*5150*/  @!P1 LDC R41, c[0x0][0x880] ;  /* 0x00022000ff299b82 */ /* 0x008f2c0000000800 */
.L_x_94:
[----:B----45:R-:W-:Y:S01]  /*5160*/  @!P0 FSETP.EQ.AND P1, PT, R41, RZ, PT ;  /* 0x000000ff2900820b */ /* 0x030fe20003f22000 */
[----:B------:R-:W-:Y:S01]  /*5170*/  @!UPT UIADD3 URZ, UPT, UPT, URZ, URZ, URZ ;  /* 0x000000fffffff290 */ /* 0x000fe2000fffe0ff */
[----:B------:R-:W-:Y:S11]  /*5180*/  @!P0 BRA `(.L_x_95) ;  /* 0x0000000000188947 */ /* 0x000ff60003800000 */
[----:B------:R-:W-:Y:S02]  /*5190*/  LOP3.LUT P0, RZ, R80, 0xff, RZ, 0xc0, !PT ;  /* 0x000000ff50ff7812 */ /* 0x000fe4000780c0ff */
[----:B------:R-:W-:Y:S04]  /*51a0*/  ISETP.NE.U32.AND P1, PT, R2, RZ, PT ;  /* 0x000000ff0200720c */ /* 0x000fe80003f25070 */
[----:B------:R-:W-:Y:S04]  /*51b0*/  ISETP.NE.AND.EX P1, PT, R3, RZ, PT, P1 ;  /* 0x000000ff0300720c */ /* 0x000fe80003f25310 */
[----:B------:R-:W-:Y:S03]  /*51c0*/  PLOP3.LUT P1, PT, P1, PT, PT, 0x8, 0x80 ;  /* 0x000000000080781c */ /* 0x000fe60000f2e170 */
[----:B------:R-:W-:Y:S11]  /*51d0*/  @P0 FSETP.EQ.AND P1, PT, R41, RZ, PT ;  /* 0x000000ff2900020b */ /* 0x000ff60003f22000 */
[----:B------:R-:W-:Y:S02]  /*51e0*/  @!UPT UIADD3 URZ, UPT, UPT, URZ, URZ, URZ ;  /* 0x000000fffffff290 */ /* 0x000fe4000fffe0ff */
.L_x_95:
[----:B------:R-:W3:Y:S01]  /*51f0*/  SYNCS.PHASECHK.TRANS64.TRYWAIT P2, [UR21+0x60], R9 ;  /* 0x00006009ff0075a7 */ /* 0x000ee20008041115 */
[----:B------:R-:W-:Y:S04]  /*5200*/  ELECT P0, URZ, PT ;  /* 0x0000000000ff782f */ /* 0x000fe80003800000 */
[----:B------:R-:W-:Y:S11]  /*5210*/  PLOP3.LUT P1, PT, P1, P0, PT, 0xf2, 0x2f ;  /* 0x00000000002f781c */ /* 0x000ff60000f21e72 */
[----:B------:R-:W-:Y:S02]  /*5220*/  @!UPT UIADD3 URZ, UPT, UPT, URZ, URZ, URZ ;  /* 0x000000fffffff290 */ /* 0x000fe4000fffe0ff */
[----:B------:R-:W-:Y:S05]  /*5230*/  @!P1 IADD3 R8, P0, PT, R16, 0x580, RZ ;  /* 0x0000058010089810 */ /* 0x000fea0007f1e0ff */
[----:B------:R-:W-:Y:S01]  /*5240*/  @!P1 IMAD.X R6, RZ, RZ, R17, P0 ;  /* 0x000000ffff069224 */ /* 0x000fe200000e0611 */
[----:B---3--:R-:W-:Y:S07]  /*5250*/  @!P2 BRA `(.L_x_96) ;  /* 0x000000540014a947 */ /* 0x008fee0003800000 */
.L_x_186:
[----:B------:R-:W-:Y:S01]  /*5260*/  @!P1 R2UR UR5, R8 ;  /* 0x00000000080592ca */ /* 0x000fe200000e0000 */
[----:B------:R-:W-:Y:S01]  /*5270*/  VOTEU.ALL UP0, P1 ;  /* 0x0000000000ff7886 */ /* 0x000fe20000800000 */
[----:B------:R-:W-:Y:S01]  /*5280*/  @!P1 R2UR UR4, R6 ;  /* 0x00000000060492ca */ /* 0x000fe200000e0000 */
[----:B--2---:R-:W-:Y:S01]  /*5290*/  @!P1 IMAD.MOV.U32 R0, RZ, RZ, 0x2000 ;  /* 0x00002000ff009424 */ /* 0x004fe200078e00ff */
[----:B------:R-:W-:Y:S01]  /*52a0*/  UMOV UR8, 0x0 ;  /* 0x0000000000087882 */ /* 0x000fe20000000000 */
[----:B------:R-:W-:Y:S01]  /*52b0*/  UMOV UR9, 0x10000000 ;  /* 0x1000000000097882 */ /* 0x000fe20000000000 */
[----:B------:R-:W-:Y:S01]  /*52c0*/  @!UP0 UIADD3 UR32, UPT, UPT, UR21, 0x200, URZ ;  /* 0x0000020015208890 */ /* 0x000fe2000fffe0ff */
[----:B------:R-:W-:Y:S01]  /*52d0*/  @!P1 IADD3 R8, P0, PT, R16, 0x580, RZ ;  /* 0x0000058010089810 */ /* 0x000fe20007f1e0ff */
[----:B------:R-:W-:Y:S01]  /*52e0*/  VOTEU.ALL UP0, P1 ;  /* 0x0000000000ff7886 */ /* 0x000fe20000800000 */
[----:B------:R-:W-:Y:S03]  /*52f0*/  UPRMT UR6, UR47, 0x654, UR33 ;  /* 0x000006542f067896 */ /* 0x000fe60008000021 */
[----:B------:R-:W-:Y:S02]  /*5300*/  @!P1 IMAD.X R6, RZ, RZ, R17, P0 ;  /* 0x000000ffff069224 */ /* 0x000fe400000e0611 */
[----:B------:R-:W-:Y:S02]  /*5310*/  IMAD.U32 R10, RZ, RZ, UR5 ;  /* 0x00000005ff0a7e24 */ /* 0x000fe4000f8e00ff */
[----:B------:R-:W-:Y:S03]  /*5320*/  IMAD.U32 R11, RZ, RZ, UR4 ;  /* 0x00000004ff0b7e24 */ /* 0x000fe6000f8e00ff */
[----:B------:R-:W-:Y:S02]  /*5330*/  @!P1 R2UR UR4, R10 ;  /* 0x000000000a0492ca */ /* 0x000fe400000e0000 */
[----:B------:R-:W-:Y:S11]  /*5340*/  @!P1 R2UR UR5, R11 ;  /* 0x000000000b0592ca */ /* 0x000ff600000e0000 */
[----:B------:R-:W-:Y:S02]  /*5350*/  @!UPT UIADD3 URZ, UPT, UPT, URZ, URZ, URZ ;  /* 0x000000fffffff290 */ /* 0x000fe4000fffe0ff */
[----:B------:R2:W-:Y:S01]  /*5360*/  @!UP0 UTMALDG.3D [UR32], [UR4], desc[UR8] ;  /* 0x00000820040085b4 */ /* 0x0005e20008011000 */
[----:B------:R2:W-:Y:S01]  /*5370*/  @!P1 SYNCS.ARRIVE.TRANS64.RED.A0TR RZ, [UR21+0x40], R0 ;  /* 0x00004000ffff99a7 */ /* 0x0005e20008300415 */
[----:B------:R-:W-:Y:S01]  /*5380*/  SYNCS.ARRIVE.TRANS64.RED.A1T0 RZ, [UR6], RZ ;  /* 0x000000ffffff79a7 */ /* 0x000fe20008100406 */
[----:B------:R-:W3:Y:S02]  /*5390*/  SYNCS.PHASECHK.TRANS64.TRYWAIT P2, [UR21+0x68], R9 ;  /* 0x00006809ff0075a7 */ /* 0x000ee40008041115 */
[----:B--23--:R-:W-:Y:S05]  /*53a0*/  @!P2 BRA `(.L_x_97) ;  /* 0x0000005000d8a947 */ /* 0x00cfea0003800000 */
.L_x_188:
        /* <DEDUP_REMOVED lines=8> */
[----:B------:R-:W-:Y:S01]  /*5430*/  @!UP0 UIADD3 UR24, UPT, UPT, UR21, 0x2200, URZ ;  /* 0x0000220015188890 */ /* 0x000fe2000fffe0ff */
[----:B------:R-:W-:Y:S01]  /*5440*/  VOTEU.ALL UP0, P1 ;  /* 0x0000000000ff7886 */ /* 0x000fe20000800000 */
[----:B------:R-:W-:Y:S01]  /*5450*/  UMOV UR27, UR35 ;  /* 0x00000023001b7c82 */ /* 0x000fe20008000000 */
[----:B------:R-:W-:Y:S02]  /*5460*/  UMOV UR28, UR36 ;  /* 0x00000024001c7c82 */ /* 0x000fe40008000000 */
[----:B------:R-:W-:Y:S01]  /*5470*/  IMAD.U32 R10, RZ, RZ, UR5 ;  /* 0x00000005ff0a7e24 */ /* 0x000fe2000f8e00ff */
[----:B------:R-:W-:Y:S01]  /*5480*/  UPRMT UR6, UR47, 0x654, UR25 ;  /* 0x000006542f067896 */ /* 0x000fe20008000019 */
[----:B------:R-:W-:Y:S02]  /*5490*/  IMAD.U32 R11, RZ, RZ, UR4 ;  /* 0x00000004ff0b7e24 */ /* 0x000fe4000f8e00ff */
[----:B------:R-:W-:Y:S01]  /*54a0*/  @!P1 IMAD.X R6, RZ, RZ, R17, P0 ;  /* 0x000000ffff069224 */ /* 0x000fe200000e0611 */
        /* <DEDUP_REMOVED lines=8> */
.L_x_190:
[----:B------:R-:W-:Y:S01]  /*5530*/  @!P1 R2UR UR5, R8 ;  /* 0x00000000080592ca */ /* 0x000fe200000e0000 */
[----:B------:R-:W-:Y:S01]  /*5540*/  VOTEU.ALL UP0, P1 ;  /* 0x0000000000ff7886 */ /* 0x000fe20000800000 */
[----:B------:R-:W-:Y:S01]  /*5550*/  @!P1 R2UR UR4, R6 ;  /* 0x00000000060492ca */ /* 0x000fe200000e0000 */
[----:B--2---:R-:W-:Y:S01]  /*5560*/  @!P1 IMAD.MOV.U32 R0, RZ, RZ, 0x2000 ;  /* 0x00002000ff009424 */ /* 0x004fe200078e00ff */
[----:B------:R-:W-:Y:S01]  /*5570*/  UMOV UR8, 0x0 ;  /* 0x0000000000087882 */ /* 0x000fe20000000000 */
[----:B------:R-:W-:Y:S01]  /*5580*/  UMOV UR9, 0x10000000 ;  /* 0x1000000000097882 */ /* 0x000fe20000000000 */
[----:B------:R-:W-:Y:S01]  /*5590*/  @!UP0 UIADD3 UR18, UPT, UPT, UR34, 0x40, URZ ;  /* 0x0000004022128890 */ /* 0x000fe2000fffe0ff */
[----:B------:R-:W-:Y:S01]  /*55a0*/  VIADD R14, R14, 0x1 ;  /* 0x000000010e0e7836 */ /* 0x000fe20000000000 */
[----:B------:R-:W-:Y:S01]  /*55b0*/  @!UP0 UIADD3 UR16, UPT, UPT, UR21, 0x4200, URZ ;  /* 0x0000420015108890 */ /* 0x000fe2000fffe0ff */
[----:B------:R-:W-:Y:S01]  /*55c0*/  VOTEU.ALL UP0, P1 ;  /* 0x0000000000ff7886 */ /* 0x000fe20000800000 */
[----:B------:R-:W-:Y:S01]  /*55d0*/  UMOV UR19, UR35 ;  /* 0x0000002300137c82 */ /* 0x000fe20008000000 */
[----:B------:R-:W-:Y:S02]  /*55e0*/  UMOV UR20, UR36 ;  /* 0x0000002400147c82 */ /* 0x000fe40008000000 */
[----:B------:R-:W-:Y:S01]  /*55f0*/  IMAD.U32 R10, RZ, RZ, UR5 ;  /* 0x00000005ff0a7e24 */ /* 0x000fe2000f8e00ff */
[----:B------:R-:W-:Y:S01]  /*5600*/  UPRMT UR6, UR47, 0x654, UR17 ;  /* 0x000006542f067896 */ /* 0x000fe20008000011 */
        /* <DEDUP_REMOVED lines=9> */
.L_x_192:
[----:B------:R-:W-:Y:S01]  /*56a0*/  @!P1 IADD3 R6, P0, PT, R16, 0x580, RZ ;  /* 0x0000058010069810 */ /* 0x000fe20007f1e0ff */
[----:B------:R-:W-:Y:S01]  /*56b0*/  VOTEU.ALL UP0, P1 ;  /* 0x0000000000ff7886 */ /* 0x000fe20000800000 */
[----:B------:R-:W-:Y:S01]  /*56c0*/  UMOV UR6, 0x0 ;  /* 0x0000000000067882 */ /* 0x000fe20000000000 */
[----:B------:R-:W-:Y:S01]  /*56d0*/  UMOV UR7, 0x10000000 ;  /* 0x1000000000077882 */ /* 0x000fe20000000000 */
[----:B------:R-:W-:Y:S01]  /*56e0*/  @!P1 R2UR UR5, R6 ;  /* 0x00000000060592ca */ /* 0x000fe200000e0000 */
[----:B--2---:R-:W-:Y:S01]  /*56f0*/  @!P1 IMAD.X R0, RZ, RZ, R17, P0 ;  /* 0x000000ffff009224 */ /* 0x004fe200000e0611 */
[----:B------:R-:W-:Y:S01]  /*5700*/  @!UP0 UIADD3 UR10, UPT, UPT, UR34, 0x60, URZ ;  /* 0x00000060220a8890 */ /* 0x000fe2000fffe0ff */
[----:B------:R-:W-:Y:S01]  /*5710*/  R2UR UR16, R82 ;  /* 0x00000000521072ca */ /* 0x000fe200000e0000 */
[----:B------:R-:W-:Y:S01]  /*5720*/  @!UP0 UIADD3 UR8, UPT, UPT, UR21, 0x6200, URZ ;  /* 0x0000620015088890 */ /* 0x000fe2000fffe0ff */
[----:B------:R-:W-:Y:S01]  /*5730*/  ISETP.NE.AND P0, PT, R14, 0x2, PT ;  /* 0x000000020e00780c */ /* 0x000fe20003f05270 */
[----:B------:R-:W-:Y:S01]  /*5740*/  @!UP0 UIADD3 UR9, UPT, UPT, UR21, 0x58, URZ ;  /* 0x0000005815098890 */ /* 0x000fe2000fffe0ff */
[----:B------:R-:W-:Y:S01]  /*5750*/  @!P1 R2UR UR4, R0 ;  /* 0x00000000000492ca */ /* 0x000fe200000e0000 */
[----:B------:R-:W-:Y:S01]  /*5760*/  VOTEU.ALL UP0, P1 ;  /* 0x0000000000ff7886 */ /* 0x000fe20000800000 */
[----:B------:R-:W-:Y:S01]  /*5770*/  UMOV UR11, UR35 ;  /* 0x00000023000b7c82 */ /* 0x000fe20008000000 */
[----:B------:R-:W-:Y:S01]  /*5780*/  UMOV UR12, UR36 ;  /* 0x00000024000c7c82 */ /* 0x000fe20008000000 */
[----:B------:R-:W-:Y:S01]  /*5790*/  SEL R0, RZ, 0x1, P0 ;  /* 0x00000001ff007807 */ /* 0x000fe20000000000 */
[----:B------:R-:W-:Y:S01]  /*57a0*/  UIADD3 UR20, UPT, UPT, UR13, UR63, URZ ;  /* 0x0000003f0d147290 */ /* 0x000fe2000fffe0ff */
[----:B------:R-:W-:Y:S01]  /*57b0*/  IMAD.U32 R8, RZ, RZ, UR5 ;  /* 0x00000005ff087e24 */ /* 0x000fe2000f8e00ff */
[----:B------:R-:W-:Y:S01]  /*57c0*/  LOP3.LUT R15, R15, 0x1, RZ, 0x3c, !PT ;  /* 0x000000010f0f7812 */ /* 0x000fe200078e3cff */
[----:B------:R-:W-:Y:S01]  /*57d0*/  UPLOP3.LUT UP3, UPT, UPT, UPT, UPT, 0x80, 0x8 ;  /* 0x000000000008789c */ /* 0x000fe20003f6f070 */
[----:B------:R-:W-:Y:S01]  /*57e0*/  LOP3.LUT R13, R13, R0, RZ, 0x3c, !PT ;  /* 0x000000000d0d7212 */ /* 0x000fe200078e3cff */
[----:B------:R-:W-:Y:S01]  /*57f0*/  UIADD3 UR16, UPT, UPT, UR14, UR16, URZ ;  /* 0x000000100e107290 */ /* 0x000fe2000fffe0ff */
[----:B------:R-:W-:Y:S01]  /*5800*/  SEL R14, R14, RZ, P0 ;  /* 0x000000ff0e0e7207 */ /* 0x000fe20000000000 */
[----:B------:R-:W-:Y:S01]  /*5810*/  UMOV UR36, UR29 ;  /* 0x0000001d00247c82 */ /* 0x000fe20008000000 */
[----:B------:R-:W-:Y:S01]  /*5820*/  IMAD.U32 R9, RZ, RZ, UR4 ;  /* 0x00000004ff097e24 */ /* 0x000fe2000f8e00ff */
[----:B------:R-:W-:Y:S04]  /*5830*/  @!P1 R2UR UR4, R8 ;  /* 0x00000000080492ca */ /* 0x000fe800000e0000 */
[----:B------:R-:W-:Y:S11]  /*5840*/  @!P1 R2UR UR5, R9 ;  /* 0x00000000090592ca */ /* 0x000ff600000e0000 */
[----:B------:R-:W-:Y:S02]  /*5850*/  @!UPT UIADD3 URZ, UPT, UPT, URZ, URZ, URZ ;  /* 0x000000fffffff290 */ /* 0x000fe4000fffe0ff */
[----:B------:R2:W-:Y:S01]  /*5860*/  @!UP0 UTMALDG.3D [UR8], [UR4], desc[UR6] ;  /* 0x00000608040085b4 */ /* 0x0005e20008011000 */
[----:B------:R2:W-:Y:S01]  /*5870*/  @!P1 SYNCS.ARRIVE.TRANS64.RED.A0TR RZ, [UR21+0x58], R7 ;  /* 0x00005807ffff99a7 */ /* 0x0005e20008300415 */
[----:B------:R-:W-:Y:S01]  /*5880*/  SYNCS.ARRIVE.TRANS64.RED.A1T0 RZ, [UR37], RZ ;  /* 0x000000ffffff79a7 */ /* 0x000fe20008100425 */
[----:B------:R-:W-:Y:S05]  /*5890*/  BRA.U UP1, `(.L_x_100) ;  /* 0xfffffff101687547 */ /* 0x000fea000b83ffff */
[----:B------:R-:W-:-:S04]  /*58a0*/  SHF.L.U32 R3, R15, 0x1f, RZ ;  /* 0x0000001f0f037819 */ /* 0x000fc800000006ff */
[----:B------:R-:W3:Y:S02]  /*58b0*/  SYNCS.PHASECHK.TRANS64.TRYWAIT P0, [UR21+0x60], R3 ;  /* 0x00006003ff0075a7 */ /* 0x000ee40008001115 */
[----:B---3--:R-:W-:Y:S05]  /*58c0*/  @!P0 BRA `(.L_x_101) ;  /* 0x0000004c00d88947 */ /* 0x008fea0003800000 */
.L_x_194:
[----:B------:R-:W4:Y:S02]  /*58d0*/  SYNCS.PHASECHK.TRANS64.TRYWAIT P0, [UR21+0x68], R3 ;  /* 0x00006803ff0075a7 */ /* 0x000f240008001115 */
[----:B----4-:R-:W-:Y:S05]  /*58e0*/  @!P0 BRA `(.L_x_102) ;  /* 0x0000004c00e88947 */ /* 0x010fea0003800000 */
.L_x_196:
[----:B------:R-:W4:Y:S02]  /*58f0*/  SYNCS.PHASECHK.TRANS64.TRYWAIT P0, [UR21+0x70], R3 ;  /* 0x00007003ff0075a7 */ /* 0x000f240008001115 */
[----:B----4-:R-:W-:Y:S05]  /*5900*/  @!P0 BRA `(.L_x_103) ;  /* 0x0000004c00f88947 */ /* 0x010fea0003800000 */
.L_x_198:
[----:B---3--:R-:W-:-:S07]  /*5910*/  MOV R0, UR21 ;  /* 0x0000001500007c02 */ /* 0x008fce0008000f00 */
.L_x_104:
[----:B---3--:R-:W-:-:S04]  /*5920*/  SHF.L.U32 R3, R15, 0x1f, RZ ;  /* 0x0000001f0f037819 */ /* 0x008fc800000006ff */
[----:B------:R3:W4:Y:S03]  /*5930*/  SYNCS.PHASECHK.TRANS64.TRYWAIT P0, [R0+URZ+0x78], R3 ;  /* 0x00007803000075a7 */ /* 0x00072600080011ff */
[----:B----4-:R-:W-:Y:S05]  /*5940*/  @!P0 NANOSLEEP.SYNCS 0x989680 ;  /* 0x009896800000895d */ /* 0x010fea0003900000 */
[----:B------:R-:W4:Y:S02]  /*5950*/  @!P0 SYNCS.PHASECHK.TRANS64 P0, [R0+URZ+0x78], R3 ;  /* 0x00007803000085a7 */ /* 0x000f2400080010ff */
[----:B-12-4-:R-:W-:Y:S05]  /*5960*/  @P0 EXIT ;  /* 0x000000000000094d */ /* 0x016fea0003800000 */
[----:B------:R-:W-:Y:S05]  /*5970*/  BRA `(.L_x_104) ;  /* 0xfffffffc00e87947 */ /* 0x000fea000383ffff */
.L_x_89:
[----:B------:R-:W-:-:S06]  /*5980*/  UISETP.GE.AND UP0, UPT, UR18, 0x4, UPT ;  /* 0x000000041200788c */ /* 0x000fcc000bf06270 */
[----:B------:R-:W-:-:S13]  /*5990*/  PLOP3.LUT P0, PT, PT, PT, UP0, 0x80, 0x8 ;  /* 0x000000000008781c */ /* 0x000fda0003f0f008 */
[----:B------:R-:W-:Y:S05]  /*59a0*/  @!P0 EXIT ;  /* 0x000000000000894d */ /* 0x000fea0003800000 */
[----:B------:R-:W-:Y:S01]  /*59b0*/  BAR.SYNC.DEFER_BLOCKING 0x6, 0xa0 ;  /* 0x0182800000007b1d */ /* 0x000fe20000010000 */
[C---:B------:R-:W-:Y:S01]  /*59c0*/  IMAD.SHL.U32 R2, R94.reuse, 0x20, RZ ;  /* 0x000000205e027824 */ /* 0x040fe200078e00ff */
[C---:B------:R-:W-:Y:S01]  /*59d0*/  SHF.L.U32 R37, R94.reuse, 0x10, RZ ;  /* 0x000000105e257819 */ /* 0x040fe200000006ff */
[C---:B------:R-:W-:Y:S01]  /*59e0*/  IMAD.SHL.U32 R93, R94.reuse, 0x4, RZ ;  /* 0x000000045e5d7824 */ /* 0x040fe200078e00ff */
[----:B------:R-:W-:Y:S01]  /*59f0*/  LOP3.LUT R95, R94, 0x60, RZ, 0xc0, !PT ;  /* 0x000000605e5f7812 */ /* 0x000fe200078ec0ff */
[----:B------:R-:W-:Y:S01]  /*5a00*/  HFMA2 R86, -RZ, RZ, 0, 0 ;  /* 0x00000000ff567431 */ /* 0x000fe200000001ff */
[----:B------:R-:W-:Y:S02]  /*5a10*/  UMOV UR44, 0x400 ;  /* 0x00000400002c7882 */ /* 0x000fe40000000000 */
[----:B------:R-:W1:Y:S01]  /*5a20*/  LDC.64 R78, c[0x0][0x8b0] ;  /* 0x00022c00ff4e7b82 */ /* 0x000e620000000a00 */
[----:B------:R-:W-:Y:S01]  /*5a30*/  ULEA UR44, UR47, UR44, 0x18 ;  /* 0x0000002c2f2c7291 */ /* 0x000fe2000f8ec0ff */
[----:B------:R-:W-:Y:S01]  /*5a40*/  LOP3.LUT R6, R2, 0xc0, RZ, 0xc0, !PT ;  /* 0x000000c002067812 */ /* 0x000fe200078ec0ff */
[----:B------:R-:W2:Y:S01]  /*5a50*/  LDCU.64 UR6, c[0x0][0x890] ;  /* 0x00011200ff0677ac */ /* 0x000ea20008000a00 */
[----:B------:R-:W-:Y:S01]  /*5a60*/  LOP3.LUT R92, R94, 0x2, RZ, 0xc0, !PT ;  /* 0x000000025e5c7812 */ /* 0x000fe200078ec0ff */
[----:B------:R-:W-:Y:S01]  /*5a70*/  IMAD.MOV.U32 R90, RZ, RZ, 0x1 ;  /* 0x00000001ff5a7424 */ /* 0x000fe200078e00ff */
[----:B------:R-:W-:Y:S01]  /*5a80*/  LOP3.LUT R93, R6, 0x18, R93, 0xf8, !PT ;  /* 0x00000018065d7812 */ /* 0x000fe200078ef85d */
[----:B------:R-:W-:Y:S01]  /*5a90*/  UIADD3 UR4, UPT, UPT, UR44, 0x200, URZ ;  /* 0x000002002c047890 */ /* 0x000fe2000fffe0ff */
[----:B------:R-:W3:Y:S01]  /*5aa0*/  LDC.64 R76, c[0x0][0x8a8] ;  /* 0x00022a00ff4c7b82 */ /* 0x000ee20000000a00 */
[----:B------:R-:W-:Y:S01]  /*5ab0*/  LOP3.LUT R37, R37, 0x600000, RZ, 0xc0, !PT ;  /* 0x0060000025257812 */ /* 0x000fe200078ec0ff */
[----:B------:R-:W-:Y:S01]  /*5ac0*/  IMAD.MOV.U32 R36, RZ, RZ, RZ ;  /* 0x000000ffff247224 */ /* 0x000fe200078e00ff */
[----:B------:R-:W-:-:S02]  /*5ad0*/  LOP3.LUT R93, R93, 0xf20, R2, 0xf8, !PT ;  /* 0x00000f205d5d7812 */ /* 0x000fc400078ef802 */
[----:B------:R-:W-:Y:S01]  /*5ae0*/  CS2R R88, SRZ ;  /* 0x0000000000587805 */ /* 0x000fe2000001ff00 */
[----:B------:R-:W-:Y:S01]  /*5af0*/  IMAD.U32 R84, RZ, RZ, UR4 ;  /* 0x00000004ff547e24 */ /* 0x000fe2000f8e00ff */
[----:B------:R-:W-:Y:S01]  /*5b00*/  LOP3.LUT R94, R94, 0x4, RZ, 0xc0, !PT ;  /* 0x000000045e5e7812 */ /* 0x000fe200078ec0ff */
[----:B------:R-:W4:Y:S01]  /*5b10*/  LDCU UR60, c[0x0][0x370] ;  /* 0x00006e00ff3c77ac */ /* 0x000f220008000800 */
[----:B------:R-:W4:Y:S02]  /*5b20*/  LDS R0, [UR44+0x140] ;  /* 0x0001402cff007984 */ /* 0x000f240008000800 */
[----:B------:R-:W-:Y:S01]  /*5b30*/  LEA R93, R93, R84, 0x1 ;  /* 0x000000545d5d7211 */ /* 0x000fe200078e08ff */
[----:B------:R-:W1:Y:S01]  /*5b40*/  LDCU UR43, c[0x0][0xb0c] ;  /* 0x00016180ff2b77ac */ /* 0x000e620008000800 */
[----:B--2---:R-:W-:Y:S01]  /*5b50*/  IMAD.U32 R97, RZ, RZ, UR6 ;  /* 0x00000006ff617e24 */ /* 0x004fe2000f8e00ff */
[----:B------:R-:W-:Y:S02]  /*5b60*/  MOV R96, UR7 ;  /* 0x0000000700607c02 */ /* 0x000fe40008000f00 */
[--C-:B------:R-:W-:Y:S01]  /*5b70*/  IMAD R92, R92, -0x10, R93.reuse ;  /* 0xfffffff05c5c7824 */ /* 0x100fe200078e025d */
[----:B------:R-:W2:Y:S01]  /*5b80*/  LDCU UR39, c[0x0][0xb30] ;  /* 0x00016600ff2777ac */ /* 0x000ea20008000800 */
[----:B------:R-:W-:Y:S01]  /*5b90*/  IMAD R91, R94, -0x10, R93 ;  /* 0xfffffff05e5b7824 */ /* 0x000fe200078e025d */
[----:B------:R-:W1:Y:S01]  /*5ba0*/  LDCU.64 UR54, c[0x0][0x888] ;  /* 0x00011100ff3677ac */ /* 0x000e620008000a00 */
[----:B------:R-:W1:Y:S01]  /*5bb0*/  LDCU.64 UR40, c[0x0][0xb28] ;  /* 0x00016500ff2877ac */ /* 0x000e620008000a00 */
[----:B------:R-:W1:Y:S01]  /*5bc0*/  LDCU.128 UR56, c[0x0][0xb10] ;  /* 0x00016200ff3877ac */ /* 0x000e620008000c00 */
[----:B------:R-:W1:Y:S01]  /*5bd0*/  LDCU UR53, c[0x0][0x374] ;  /* 0x00006e80ff3577ac */ /* 0x000e620008000800 */
[----:B------:R-:W-:Y:S01]  /*5be0*/  UMOV UR52, URZ ;  /* 0x000000ff00347c82 */ /* 0x000fe20008000000 */
[----:B------:R-:W-:Y:S01]  /*5bf0*/  UMOV UR46, URZ ;  /* 0x000000ff002e7c82 */ /* 0x000fe20008000000 */
[----:B-1234-:R-:W-:-:S07]  /*5c00*/  IMAD.IADD R37, R0, 0x1, R37 ;  /* 0x0000000100257824 */ /* 0x01efce00078e0225 */
.L_x_148:
[----:B------:R-:W-:Y:S02]  /*5c10*/  LEA R3, R86, UR44, 0x3 ;  /* 0x0000002c56037c11 */ /* 0x000fe4000f8e18ff */
[----:B------:R-:W-:Y:S02]  /*5c20*/  SHF.L.U32 R0, R88, 0x1f, RZ ;  /* 0x0000001f58007819 */ /* 0x000fe400000006ff */
[----:B------:R-:W-:Y:S02]  /*5c30*/  LEA R5, R86, UR44, 0x4 ;  /* 0x0000002c56057c11 */ /* 0x000fe4000f8e20ff */
[----:B-1----:R-:W1:Y:S02]  /*5c40*/  SYNCS.PHASECHK.TRANS64.TRYWAIT P0, [R3+URZ+0x90], R0 ;  /* 0x00009000030075a7 */ /* 0x002e6400080011ff */
[----:B-12---:R-:W-:Y:S05]  /*5c50*/  @!P0 BRA `(.L_x_105) ;  /* 0x0000004c003c8947 */ /* 0x006fea0003800000 */
.L_x_199:
[----:B------:R-:W2:Y:S01]  /*5c60*/  LDS.128 R4, [R5+0x120] ;  /* 0x0001200005047984 */ /* 0x000ea20000000c00 */
        /* <DEDUP_REMOVED lines=10> */
[----:B------:R-:W-:Y:S01]  /*5d10*/  PLOP3.LUT P0, PT, PT, PT, UP1, 0x80, 0x8 ;  /* 0x000000000008781c */ /* 0x000fe20003f0f018 */
[----:B------:R-:W-:Y:S11]  /*5d20*/  UP2UR UR62, UPR, URZ, 0x2 ;  /* 0x00000002ff3e7883 */ /* 0x000ff60008000000 */
[----:B------:R-:W-:Y:S01]  /*5d30*/  @!UPT UIADD3 URZ, UPT, UPT, URZ, URZ, URZ ;  /* 0x000000fffffff290 */ /* 0x000fe2000fffe0ff */
[----:B-1----:R-:W-:Y:S02]  /*5d40*/  @P0 SHF.R.U32.HI R0, RZ, 0x10, R5 ;  /* 0x00000010ff000819 */ /* 0x002fe40000011605 */
        /* <DEDUP_REMOVED lines=12> */
[----:B------:R-:W2:Y:S01]  /*5e10*/  LDCU UR12, c[0x0][0xb20] ;  /* 0x00016400ff0c77ac */ /* 0x000ea20008000800 */
[----:B------:R-:W-:Y:S02]  /*5e20*/  UIMAD.WIDE.U32 UR4, UR53, UR59, URZ ;  /* 0x0000003b350472a5 */ /* 0x000fe4000f8e00ff */
[----:B------:R-:W-:Y:S02]  /*5e30*/  UIMAD.WIDE.U32 UR6, UR60, UR56, URZ ;  /* 0x000000383c0672a5 */ /* 0x000fe4000f8e00ff */
[----:B------:R-:W-:Y:S02]  /*5e40*/  UISETP.NE.AND UP0, UPT, UR58, 0x1, UPT ;  /* 0x000000013a00788c */ /* 0x000fe4000bf05270 */
[----:B------:R-:W-:Y:S02]  /*5e50*/  UIMAD.WIDE.U32 UR8, UR37, UR59, URZ ;  /* 0x0000003b250872a5 */ /* 0x000fe4000f8e00ff */
[----:B------:R-:W-:Y:S02]  /*5e60*/  UIMAD.WIDE.U32 UR10, UR38, UR56, URZ ;  /* 0x00000038260a72a5 */ /* 0x000fe4000f8e00ff */
[----:B------:R-:W-:Y:S02]  /*5e70*/  UISETP.NE.AND UP1, UPT, UR43, 0x1, UPT ;  /* 0x000000012b00788c */ /* 0x000fe4000bf25270 */
[----:B------:R-:W-:Y:S01]  /*5e80*/  UISETP.NE.AND UP2, UPT, UR42, 0x1, UPT ;  /* 0x000000012a00788c */ /* 0x000fe2000bf45270 */
[----:B------:R-:W-:Y:S02]  /*5e90*/  UMOV UR4, UR5 ;  /* 0x0000000500047c82 */ /* 0x000fe40008000000 */
[----:B--2---:R-:W-:Y:S03]  /*5ea0*/  USHF.R.U32.HI UR5, URZ, UR12, UR4 ;  /* 0x0000000cff057299 */ /* 0x004fe60008011604 */
[----:B------:R-:W-:Y:S02]  /*5eb0*/  UMOV UR4, UR7 ;  /* 0x0000000700047c82 */ /* 0x000fe40008000000 */
[----:B------:R-:W-:Y:S02]  /*5ec0*/  USHF.R.U32.HI UR7, URZ, UR57, UR4 ;  /* 0x00000039ff077299 */ /* 0x000fe40008011604 */
[----:B------:R-:W-:Y:S02]  /*5ed0*/  USEL UR4, UR53, UR5, !UP0 ;  /* 0x0000000535047287 */ /* 0x000fe4000c000000 */
[----:B------:R-:W-:Y:S01]  /*5ee0*/  USEL UR7, UR60, UR7, !UP1 ;  /* 0x000000073c077287 */ /* 0x000fe2000c800000 */
[----:B------:R-:W-:Y:S01]  /*5ef0*/  UMOV UR5, UR9 ;  /* 0x0000000900057c82 */ /* 0x000fe20008000000 */
[----:B------:R-:W-:Y:S02]  /*5f00*/  UIMAD.WIDE.U32 UR8, UR4, UR40, URZ ;  /* 0x00000028040872a5 */ /* 0x000fe4000f8e00ff */
[----:B------:R-:W-:Y:S03]  /*5f10*/  USHF.R.U32.HI UR6, URZ, UR12, UR5 ;  /* 0x0000000cff067299 */ /* 0x000fe60008011605 */
[----:B------:R-:W-:Y:S01]  /*5f20*/  UMOV UR5, UR11 ;  /* 0x0000000b00057c82 */ /* 0x000fe20008000000 */
[----:B------:R-:W-:Y:S02]  /*5f30*/  UIMAD.WIDE.U32 UR10, UR7, UR40, URZ ;  /* 0x00000028070a72a5 */ /* 0x000fe4000f8e00ff */
[----:B------:R-:W-:Y:S02]  /*5f40*/  USHF.R.U32.HI UR12, URZ, UR57, UR5 ;  /* 0x00000039ff0c7299 */ /* 0x000fe40008011605 */
[----:B------:R-:W-:Y:S01]  /*5f50*/  USEL UR6, UR37, UR6, !UP0 ;  /* 0x0000000625067287 */ /* 0x000fe2000c000000 */
[----:B------:R-:W-:Y:S02]  /*5f60*/  UMOV UR5, UR9 ;  /* 0x0000000900057c82 */ /* 0x000fe40008000000 */
[----:B------:R-:W-:Y:S01]  /*5f70*/  UMOV UR10, UR11 ;  /* 0x0000000b000a7c82 */ /* 0x000fe20008000000 */
[----:B------:R-:W-:Y:S02]  /*5f80*/  @UP2 USHF.R.U32.HI UR4, URZ, UR41, UR5 ;  /* 0x00000029ff042299 */ /* 0x000fe40008011605 */
[----:B------:R-:W-:Y:S02]  /*5f90*/  @UP2 USHF.R.U32.HI UR7, URZ, UR41, UR10 ;  /* 0x00000029ff072299 */ /* 0x000fe4000801160a */
[----:B------:R-:W-:Y:S02]  /*5fa0*/  UIMAD UR4, UR42, UR4, URZ ;  /* 0x000000042a0472a4 */ /* 0x000fe4000f8e02ff */
        /* <DEDUP_REMOVED lines=8> */
[----:B------:R-:W-:Y:S02]  /*6030*/  USEL UR11, UR6, UR4, !UP2 ;  /* 0x00000004060b7287 */ /* 0x000fe4000d000000 */
[----:B------:R-:W-:Y:S02]  /*6040*/  UIADD3 UR8, UPT, UPT, -UR5, URZ, URZ ;  /* 0x000000ff05087290 */ /* 0x000fe4000fffe1ff */
[----:B------:R-:W-:Y:S01]  /*6050*/  UIADD3 UR10, UPT, UPT, -UR11, URZ, URZ ;  /* 0x000000ff0b0a7290 */ /* 0x000fe2000fffe1ff */
[----:B------:R-:W-:Y:S01]  /*6060*/  @!UP0 UMOV UR4, UR9 ;  /* 0x0000000900048c82 */ /* 0x000fe20008000000 */
[----:B------:R-:W-:Y:S02]  /*6070*/  UIADD3 UR9, UPT, UPT, -UR6, URZ, URZ ;  /* 0x000000ff06097290 */ /* 0x000fe4000fffe1ff */
[----:B------:R-:W-:Y:S02]  /*6080*/  @!UP0 USHF.R.U32.HI UR4, URZ, UR41, UR4 ;  /* 0x00000029ff048299 */ /* 0x000fe40008011604 */
[----:B------:R-:W-:Y:S02]  /*6090*/  UIMAD UR10, UR42, UR10, UR6 ;  /* 0x0000000a2a0a72a4 */ /* 0x000fe4000f8e0206 */
[----:B------:R-:W-:Y:S04]  /*60a0*/  @!UP0 USEL UR4, UR5, UR4, !UP2 ;  /* 0x0000000405048287 */ /* 0x000fe8000d000000 */
[----:B------:R-:W-:Y:S02]  /*60b0*/  @!UP0 UIMAD UR10, UR7, UR10, UR4 ;  /* 0x0000000a070a82a4 */ /* 0x000fe4000f8e0204 */
[----:B------:R-:W-:Y:S02]  /*60c0*/  @!UP0 UIADD3 UR11, UPT, UPT, UR11, -UR4, URZ ;  /* 0x800000040b0b8290 */ /* 0x000fe4000fffe0ff */
[----:B------:R-:W-:Y:S02]  /*60d0*/  UIMAD UR7, UR43, UR8, UR38 ;  /* 0x000000082b0772a4 */ /* 0x000fe4000f8e0226 */
[----:B------:R-:W-:Y:S02]  /*60e0*/  @!UP0 UIMAD UR6, UR11, UR42, UR5 ;  /* 0x0000002a0b0682a4 */ /* 0x000fe4000f8e0205 */
[----:B------:R-:W-:Y:S01]  /*60f0*/  UIMAD UR4, UR58, UR9, UR37 ;  /* 0x000000093a0472a4 */ /* 0x000fe2000f8e0225 */
[----:B------:R-:W-:Y:S02]  /*6100*/  @!UP0 UMOV UR5, UR10 ;  /* 0x0000000a00058c82 */ /* 0x000fe40008000000 */
[----:B------:R-:W-:Y:S02]  /*6110*/  UIMAD UR38, UR5, UR43, UR7 ;  /* 0x0000002b052672a4 */ /* 0x000fe4000f8e0207 */
[----:B------:R-:W-:Y:S11]  /*6120*/  UIMAD UR37, UR6, UR58, UR4 ;  /* 0x0000003a062572a4 */ /* 0x000ff6000f8e0204 */
[----:B------:R-:W-:Y:S01]  /*6130*/  @!UPT UIADD3 URZ, UPT, UPT, URZ, URZ, URZ ;  /* 0x000000fffffff290 */ /* 0x000fe2000fffe0ff */
.L_x_106:
[----:B------:R-:W-:Y:S01]  /*6140*/  UISETP.NE.AND UP0, UPT, UR39, 0x1, UPT ;  /* 0x000000012700788c */ /* 0x000fe2000bf05270 */
[----:B------:R-:W-:Y:S01]  /*6150*/  LOP3.LUT P0, RZ, R84, 0x1b0, RZ, 0xc0, !PT ;  /* 0x000001b054ff7812 */ /* 0x000fe2000780c0ff */
[----:B------:R-:W-:Y:S01]  /*6160*/  USHF.L.U32 UR50, UR16, 0x7, URZ ;  /* 0x0000000710327899 */ /* 0x000fe200080006ff */
[----:B------:R-:W-:Y:S01]  /*6170*/  BSSY.RECONVERGENT B6, `(.L_x_107) ;  /* 0x0000034000067945 */ /* 0x000fe20003800200 */
[----:B------:R-:W-:Y:S01]  /*6180*/  USHF.L.U32 UR49, UR20, 0x7, URZ ;  /* 0x0000000714317899 */ /* 0x000fe200080006ff */
[----:B------:R-:W-:Y:S06]  /*6190*/  IADD3 R86, PT, PT, R86, 0x1, RZ ;  /* 0x0000000156567810 */ /* 0x000fec0007ffe0ff */
[----:B------:R-:W2:Y:S01]  /*61a0*/  @!UP0 LDCU.128 UR12, c[0x0][0xb10] ;  /* 0x00016200ff0c87ac */ /* 0x000ea20008000c00 */
[----:B------:R-:W3:Y:S01]  /*61b0*/  @!UP0 LDCU UR5, c[0x0][0xb0c] ;  /* 0x00016180ff0587ac */ /* 0x000ee20008000800 */
[----:B------:R-:W4:Y:S01]  /*61c0*/  @!UP0 LDCU UR10, c[0x0][0xb20] ;  /* 0x00016400ff0a87ac */ /* 0x000f220008000800 */
[----:B--2---:R-:W-:Y:S02]  /*61d0*/  UIMAD.WIDE.U32 UR8, UR38, UR12, URZ ;  /* 0x0000000c260872a5 */ /* 0x004fe4000f8e00ff */
[----:B------:R-:W-:Y:S02]  /*61e0*/  UIMAD.WIDE.U32 UR6, UR37, UR15, URZ ;  /* 0x0000000f250672a5 */ /* 0x000fe4000f8e00ff */
[----:B------:R-:W-:Y:S03]  /*61f0*/  @!UP0 UISETP.NE.AND UP1, UPT, UR14, 0x1, UPT ;  /* 0x000000010e00888c */ /* 0x000fe6000bf25270 */
[----:B------:R-:W-:Y:S01]  /*6200*/  @!UP0 UMOV UR4, UR9 ;  /* 0x0000000900048c82 */ /* 0x000fe20008000000 */
[----:B---3--:R-:W-:Y:S02]  /*6210*/  @!UP0 UISETP.NE.AND UP2, UPT, UR5, 0x1, UPT ;  /* 0x000000010500888c */ /* 0x008fe4000bf45270 */
[----:B------:R-:W-:Y:S01]  /*6220*/  @!UP0 USHF.R.U32.HI UR4, URZ, UR13, UR4 ;  /* 0x0000000dff048299 */ /* 0x000fe20008011604 */
[----:B------:R-:W-:Y:S02]  /*6230*/  @!UP0 UMOV UR6, UR7 ;  /* 0x0000000700068c82 */ /* 0x000fe40008000000 */
[----:B----4-:R-:W-:Y:S02]  /*6240*/  @!UP0 USHF.R.U32.HI UR6, URZ, UR10, UR6 ;  /* 0x0000000aff068299 */ /* 0x010fe40008011606 */
[----:B------:R-:W-:Y:S02]  /*6250*/  @!UP0 USEL UR7, UR38, UR4, !UP2 ;  /* 0x0000000426078287 */ /* 0x000fe4000d000000 */
[----:B------:R-:W-:Y:S04]  /*6260*/  @!UP0 USEL UR6, UR37, UR6, !UP1 ;  /* 0x0000000625068287 */ /* 0x000fe8000c800000 */
[----:B------:R-:W-:Y:S02]  /*6270*/  @!UP0 UIADD3 UR4, UPT, UPT, -UR7, UR6, URZ ;  /* 0x0000000607048290 */ /* 0x000fe4000fffe1ff */
[----:B------:R-:W-:Y:S02]  /*6280*/  @!UP0 UIADD3 UR6, UPT, UPT, UR7, -UR6, URZ ;  /* 0x8000000607068290 */ /* 0x000fe4000fffe0ff */
[----:B------:R-:W-:Y:S02]  /*6290*/  @!UP0 UIMAD UR38, UR4, UR5, UR38 ;  /* 0x00000005042682a4 */ /* 0x000fe4000f8e0226 */
[----:B------:R-:W-:Y:S01]  /*62a0*/  @!UP0 UIMAD UR37, UR6, UR14, UR37 ;  /* 0x0000000e062582a4 */ /* 0x000fe2000f8e0225 */
[----:B------:R-:W-:Y:S11]  /*62b0*/  @!P0 BRA `(.L_x_108) ;  /* 0x00000000007c8947 */ /* 0x000ff60003800000 */
[----:B------:R-:W2:Y:S01]  /*62c0*/  LDCU.64 UR8, c[0x4][0x80] ;  /* 0x01001000ff0877ac */ /* 0x000ea20008000a00 */
[----:B------:R-:W-:Y:S01]  /*62d0*/  MOV R2, 0x0 ;  /* 0x0000000000027802 */ /* 0x000fe20000000f00 */
[----:B------:R-:W-:Y:S02]  /*62e0*/  HFMA2 R12, -RZ, RZ, 0, 5.9604644775390625e-08 ;  /* 0x00000001ff0c7431 */ /* 0x000fe400000001ff */
[----:B------:R-:W-:Y:S01]  /*62f0*/  IMAD.MOV.U32 R8, RZ, RZ, 0x70 ;  /* 0x00000070ff087424 */ /* 0x000fe200078e00ff */
[----:B------:R3:W4:Y:S01]  /*6300*/  LDC.64 R14, c[0x4][R2] ;  /* 0x01000000020e7b82 */ /* 0x0007220000000a00 */
[----:B------:R-:W1:Y:S01]  /*6310*/  LDCU.64 UR6, c[0x4][0x88] ;  /* 0x01001100ff0677ac */ /* 0x000e620008000a00 */
[----:B------:R-:W-:Y:S01]  /*6320*/  IMAD.MOV.U32 R13, RZ, RZ, RZ ;  /* 0x000000ffff0d7224 */ /* 0x000fe200078e00ff */
[----:B------:R-:W1:Y:S01]  /*6330*/  LDCU.64 UR4, c[0x4][0x8] ;  /* 0x01000100ff0477ac */ /* 0x000e620008000a00 */
[----:B--2---:R-:W-:Y:S01]  /*6340*/  MOV R5, UR9 ;  /* 0x0000000900057c02 */ /* 0x004fe20008000f00 */
[----:B------:R-:W-:Y:S01]  /*6350*/  IMAD.U32 R4, RZ, RZ, UR8 ;  /* 0x00000008ff047e24 */ /* 0x000fe2000f8e00ff */
[----:B-1----:R-:W-:Y:S01]  /*6360*/  MOV R7, UR7 ;  /* 0x0000000700077c02 */ /* 0x002fe20008000f00 */
[----:B------:R-:W-:Y:S01]  /*6370*/  IMAD.U32 R6, RZ, RZ, UR6 ;  /* 0x00000006ff067e24 */ /* 0x000fe2000f8e00ff */
[----:B------:R-:W-:Y:S01]  /*6380*/  MOV R11, UR5 ;  /* 0x00000005000b7c02 */ /* 0x000fe20008000f00 */
[----:B------:R-:W-:Y:S02]  /*6390*/  IMAD.U32 R10, RZ, RZ, UR4 ;  /* 0x00000004ff0a7e24 */ /* 0x000fe4000f8e00ff */
[----:B------:R-:W-:Y:S07]  /*63a0*/  LEPC R20, `(.L_x_109) ;  /* 0x000000001014794e */ /* 0x000fee0000000000 */
[----:B---345:R-:W-:Y:S05]  /*63b0*/  CALL.ABS.NOINC R14 ;  /* 0x000000000e007343 */ /* 0x038fea0003c00000 */
.L_x_109:
[----:B------:R-:W1:Y:S01]  /*63c0*/  LDCU.64 UR8, c[0x4][0x80] ;  /* 0x01001000ff0877ac */ /* 0x000e620008000a00 */
[----:B------:R-:W2:Y:S01]  /*63d0*/  LDC.64 R2, c[0x4][R2] ;  /* 0x0100000002027b82 */ /* 0x000ea20000000a00 */
[----:B------:R-:W-:Y:S02]  /*63e0*/  HFMA2 R12, -RZ, RZ, 0, 5.9604644775390625e-08 ;  /* 0x00000001ff0c7431 */ /* 0x000fe400000001ff */
[----:B------:R-:W-:Y:S02]  /*63f0*/  IMAD.MOV.U32 R8, RZ, RZ, 0x70 ;  /* 0x00000070ff087424 */ /* 0x000fe400078e00ff */
[----:B------:R-:W-:Y:S01]  /*6400*/  IMAD.MOV.U32 R13, RZ, RZ, RZ ;  /* 0x000000ffff0d7224 */ /* 0x000fe200078e00ff */
[----:B------:R-:W3:Y:S01]  /*6410*/  LDCU.64 UR6, c[0x4][0x88] ;  /* 0x01001100ff0677ac */ /* 0x000ee20008000a00 */
[----:B------:R-:W4:Y:S01]  /*6420*/  LDCU.64 UR4, c[0x4][0x8] ;  /* 0x01000100ff0477ac */ /* 0x000f220008000a00 */
[----:B-1----:R-:W-:Y:S02]  /*6430*/  MOV R4, UR8 ;  /* 0x0000000800047c02 */ /* 0x002fe40008000f00 */
[----:B------:R-:W-:Y:S02]  /*6440*/  MOV R5, UR9 ;  /* 0x0000000900057c02 */ /* 0x000fe40008000f00 */
[----:B---3--:R-:W-:Y:S01]  /*6450*/  MOV R7, UR7 ;  /* 0x0000000700077c02 */ /* 0x008fe20008000f00 */
[----:B------:R-:W-:Y:S01]  /*6460*/  IMAD.U32 R6, RZ, RZ, UR6 ;  /* 0x00000006ff067e24 */ /* 0x000fe2000f8e00ff */
[----:B----4-:R-:W-:Y:S01]  /*6470*/  MOV R11, UR5 ;  /* 0x00000005000b7c02 */ /* 0x010fe20008000f00 */
[----:B------:R-:W-:Y:S02]  /*6480*/  IMAD.U32 R10, RZ, RZ, UR4 ;  /* 0x00000004ff0a7e24 */ /* 0x000fe4000f8e00ff */
[----:B------:R-:W-:Y:S07]  /*6490*/  LEPC R20, `(.L_x_108) ;  /* 0x000000001014794e */ /* 0x000fee0000000000 */
[----:B--2---:R-:W-:Y:S05]  /*64a0*/  CALL.ABS.NOINC R2 ;  /* 0x0000000002007343 */ /* 0x004fea0003c00000 */
.L_x_108:
[----:B------:R-:W-:Y:S05]  /*64b0*/  BSYNC.RECONVERGENT B6 ;  /* 0x0000000000067941 */ /* 0x000fea0003800200 */
.L_x_107:
[----:B------:R-:W-:Y:S02]  /*64c0*/  R2UR UR6, R83 ;  /* 0x00000000530672ca */ /* 0x000fe400000e0000 */
[----:B------:R-:W-:Y:S02]  /*64d0*/  R2UR UR5, R97 ;  /* 0x00000000610572ca */ /* 0x000fe400000e0000 */
[----:B------:R-:W-:Y:S02]  /*64e0*/  R2UR UR4, R96 ;  /* 0x00000000600472ca */ /* 0x000fe400000e0000 */
[----:B------:R-:W-:Y:S02]  /*64f0*/  ISETP.NE.U32.AND P4, PT, R78, RZ, PT ;  /* 0x000000ff4e00720c */ /* 0x000fe40003f85070 */
[----:B------:R-:W-:Y:S02]  /*6500*/  ISETP.NE.U32.AND P2, PT, RZ, UR54, PT ;  /* 0x00000036ff007c0c */ /* 0x000fe4000bf45070 */
[----:B------:R-:W-:Y:S02]  /*6510*/  ISETP.NE.AND.EX P4, PT, R79, RZ, PT, P4 ;  /* 0x000000ff4f00720c */ /* 0x000fe40003f85340 */
[----:B------:R-:W-:Y:S01]  /*6520*/  ISETP.NE.AND.EX P2, PT, RZ, UR55, PT, P2 ;  /* 0x00000037ff007c0c */ /* 0x000fe2000bf45320 */
[----:B------:R-:W-:Y:S02]  /*6530*/  UISETP.NE.AND UP2, UPT, UR6, URZ, UPT ;  /* 0x000000ff0600728c */ /* 0x000fe4000bf45270 */
[----:B------:R-:W-:Y:S04]  /*6540*/  UISETP.NE.U32.AND UP0, UPT, UR5, URZ, UPT ;  /* 0x000000ff0500728c */ /* 0x000fe8000bf05070 */
[----:B------:R-:W-:Y:S01]  /*6550*/  UISETP.NE.AND.EX UP1, UPT, UR4, URZ, UPT, UP0 ;  /* 0x000000ff0400728c */ /* 0x000fe2000bf25300 */
[----:B------:R-:W-:Y:S01]  /*6560*/  PLOP3.LUT P1, PT, PT, PT, UP2, 0x80, 0x8 ;  /* 0x000000000008781c */ /* 0x000fe20003f2f028 */
[----:B------:R-:W-:Y:S03]  /*6570*/  UPLOP3.LUT UP0, UPT, UPT, UPT, UPT, 0x40, 0x4 ;  /* 0x000000000004789c */ /* 0x000fe60003f0e870 */
[----:B------:R-:W-:Y:S06]  /*6580*/  @UP2 UPLOP3.LUT UP0, UPT, UPT, UPT, UP1, 0x80, 0x8 ;  /* 0x000000000008289c */ /* 0x000fec0003f0f010 */
[----:B------:R-:W-:Y:S01]  /*6590*/  PLOP3.LUT P0, PT, PT, PT, UP0, 0x80, 0x8 ;  /* 0x000000000008781c */ /* 0x000fe20003f0f008 */
[----:B------:R-:W-:Y:S01]  /*65a0*/  @!UPT UIADD3 URZ, UPT, UPT, URZ, URZ, URZ ;  /* 0x000000fffffff290 */ /* 0x000fe2000fffe0ff */
[----:B------:R-:W-:Y:S11]  /*65b0*/  BRA.U !UP1, `(.L_x_110) ;  /* 0x0000000109407547 */ /* 0x000ff6000b800000 */
[----:B------:R-:W-:Y:S01]  /*65c0*/  UISETP.NE.U32.AND UP0, UPT, UR54, URZ, UPT ;  /* 0x000000ff3600728c */ /* 0x000fe2000bf05070 */
[----:B------:R-:W-:Y:S01]  /*65d0*/  R2UR UR6, R97 ;  /* 0x00000000610672ca */ /* 0x000fe200000e0000 */
[----:B------:R-:W2:Y:S01]  /*65e0*/  LDCU.64 UR8, c[0x0][0x358] ;  /* 0x00006b00ff0877ac */ /* 0x000ea20008000a00 */
[----:B------:R-:W-:Y:S02]  /*65f0*/  HFMA2 R80, -RZ, RZ, 0, 5.9604644775390625e-08 ;  /* 0x00000001ff507431 */ /* 0x000fe400000001ff */
[----:B-1----:R-:W-:Y:S01]  /*6600*/  IMAD.MOV.U32 R0, RZ, RZ, 0x1 ;  /* 0x00000001ff007424 */ /* 0x002fe200078e00ff */
[----:B------:R-:W-:Y:S06]  /*6610*/  UISETP.NE.AND.EX UP0, UPT, UR55, URZ, UPT, UP0 ;  /* 0x000000ff3700728c */ /* 0x000fec000bf05300 */
[----:B------:R-:W-:Y:S05]  /*6620*/  PLOP3.LUT P3, PT, PT, PT, UP0, 0x80, 0x8 ;  /* 0x000000000008781c */ /* 0x000fea0003f6f008 */
[----:B------:R-:W1:Y:S01]  /*6630*/  @UP0 LDCU.64 UR4, c[0x0][0x888] ;  /* 0x00011100ff0407ac */ /* 0x000e620008000a00 */
[----:B------:R-:W-:Y:S07]  /*6640*/  @UP0 UIMAD UR6, UR36, UR6, URZ ;  /* 0x00000006240602a4 */ /* 0x000fee000f8e02ff */
[----:B------:R-:W-:Y:S01]  /*6650*/  @!P3 PRMT R80, R0, 0x7610, R80 ;  /* 0x000076100050b816 */ /* 0x000fe20000000050 */
[----:B-1----:R-:W-:Y:S06]  /*6660*/  @UP0 UIMAD.WIDE UR4, UR6, 0x4, UR4 ;  /* 0x00000004060408a5 */ /* 0x002fec000f8e0204 */
[----:B------:R-:W-:Y:S02]  /*6670*/  IMAD.U32 R2, RZ, RZ, UR4 ;  /* 0x00000004ff027e24 */ /* 0x000fe4000f8e00ff */
[----:B------:R-:W-:Y:S03]  /*6680*/  IMAD.U32 R3, RZ, RZ, UR5 ;  /* 0x00000005ff037e24 */ /* 0x000fe6000f8e00ff */
[----:B------:R-:W1:Y:S02]  /*6690*/  @!UP0 LDCU UR4, c[0x0][0x880] ;  /* 0x00011000ff0487ac */ /* 0x000e640008000800 */
[----:B--2--5:R2:W5:Y:S02]  /*66a0*/  @P3 LDG.E R41, desc[UR8][R2.64] ;  /* 0x0000000802293981 */ /* 0x024564000c1e1900 */
[----:B-12---:R-:W-:Y:S02]  /*66b0*/  @!P3 MOV R41, UR4 ;  /* 0x000000040029bc02 */ /* 0x006fe40008000f00 */
.L_x_110:
[----:B------:R-:W-:Y:S05]  /*66c0*/  @!P4 BRA `(.L_x_111) ;  /* 0x000000000024c947 */ /* 0x000fea0003800000 */
[----:B------:R-:W-:Y:S01]  /*66d0*/  ISETP.NE.U32.AND P3, PT, R76, RZ, PT ;  /* 0x000000ff4c00720c */ /* 0x000fe20003f65070 */
[----:B------:R-:W2:Y:S03]  /*66e0*/  LDCU.64 UR4, c[0x0][0x358] ;  /* 0x00006b00ff0477ac */ /* 0x000ea60008000a00 */
[----:B------:R-:W-:Y:S11]  /*66f0*/  ISETP.NE.AND.EX P3, PT, R77, RZ, PT, P3 ;  /* 0x000000ff4d00720c */ /* 0x000ff60003f65330 */
[----:B------:R-:W-:Y:S02]  /*6700*/  @!UPT UIADD3 URZ, UPT, UPT, URZ, URZ, URZ ;  /* 0x000000fffffff290 */ /* 0x000fe4000fffe0ff */
[----:B------:R-:W3:Y:S01]  /*6710*/  @P3 LDC.64 R2, c[0x0][0x8a8] ;  /* 0x00022a00ff023b82 */ /* 0x000ee20000000a00 */
[----:B-1----:R-:W-:Y:S04]  /*6720*/  @P3 IMAD R0, R78, UR36, RZ ;  /* 0x000000244e003c24 */ /* 0x002fe8000f8e02ff */
[----:B---3--:R-:W-:Y:S05]  /*6730*/  @P3 IMAD.WIDE R2, R0, 0x4, R2 ;  /* 0x0000000400023825 */ /* 0x008fea00078e0202 */
[----:B--2--5:R2:W5:Y:S02]  /*6740*/  @P3 LDG.E R38, desc[UR4][R2.64] ;  /* 0x0000000402263981 */ /* 0x024564000c1e1900 */
[----:B--2---:R-:W3:Y:S02]  /*6750*/  @!P3 LDC R38, c[0x0][0x8a0] ;  /* 0x00022800ff26bb82 */ /* 0x004ee40000000800 */
.L_x_111:
[----:B-----5:R-:W-:Y:S01]  /*6760*/  FSETP.NEU.AND P3, PT, R41, RZ, PT ;  /* 0x000000ff2900720b */ /* 0x020fe20003f6d000 */
[----:B------:R-:W-:Y:S01]  /*6770*/  BSSY B1, `(.L_x_112) ;  /* 0x0000039000017945 */ /* 0x000fe20003800000 */
[----:B------:R-:W-:Y:S01]  /*6780*/  SEL R3, RZ, 0xffffffff, P2 ;  /* 0xffffffffff037807 */ /* 0x000fe20001000000 */
[----:B------:R-:W-:Y:S01]  /*6790*/  IMAD.MOV.U32 R47, RZ, RZ, 0x1 ;  /* 0x00000001ff2f7424 */ /* 0x000fe200078e00ff */
[----:B------:R-:W-:Y:S01]  /*67a0*/  @P1 LOP3.LUT P2, RZ, R80, 0xff, RZ, 0xc0, !PT ;  /* 0x000000ff50ff1812 */ /* 0x000fe2000784c0ff */
[----:B------:R-:W-:Y:S01]  /*67b0*/  IMAD R39, R36, 0x80, R37 ;  /* 0x0000008024277824 */ /* 0x000fe200078e0225 */
[----:B------:R-:W-:Y:S01]  /*67c0*/  @P1 SEL R2, RZ, 0xffffffff, P3 ;  /* 0xffffffffff021807 */ /* 0x000fe20001800000 */
[----:B------:R-:W-:Y:S01]  /*67d0*/  IMAD R87, R94, -0x10, R92 ;  /* 0xfffffff05e577824 */ /* 0x000fe200078e025c */
[----:B------:R-:W-:Y:S01]  /*67e0*/  LOP3.LUT R90, R90, 0x1, RZ, 0x3c, !PT ;  /* 0x000000015a5a7812 */ /* 0x000fe200078e3cff */
[----:B------:R-:W-:Y:S01]  /*67f0*/  IMAD.MOV.U32 R46, RZ, RZ, RZ ;  /* 0x000000ffff2e7224 */ /* 0x000fe200078e00ff */
[----:B------:R-:W-:Y:S02]  /*6800*/  @P0 SEL R2, R3, R2, !P2 ;  /* 0x0000000203020207 */ /* 0x000fe40005000000 */
[----:B------:R-:W-:Y:S02]  /*6810*/  CS2R R74, SRZ ;  /* 0x00000000004a7805 */ /* 0x000fe4000001ff00 */
[----:B------:R-:W-:Y:S02]  /*6820*/  LEA R99, R36, UR44, 0x3 ;  /* 0x0000002c24637c11 */ /* 0x000fe4000f8e18ff */
[----:B------:R-:W-:Y:S02]  /*6830*/  CS2R R72, SRZ ;  /* 0x0000000000487805 */ /* 0x000fe4000001ff00 */
[----:B------:R-:W-:Y:S02]  /*6840*/  @P1 LOP3.LUT R2, R2, 0x1, RZ, 0xc0, !PT ;  /* 0x0000000102021812 */ /* 0x000fe400078ec0ff */
[----:B------:R-:W-:Y:S02]  /*6850*/  CS2R R66, SRZ ;  /* 0x0000000000427805 */ /* 0x000fe4000001ff00 */
[----:B-1----:R-:W-:Y:S02]  /*6860*/  SHF.L.U32 R0, R89, 0x1f, RZ ;  /* 0x0000001f59007819 */ /* 0x002fe400000006ff */
[----:B------:R-:W-:Y:S02]  /*6870*/  CS2R R64, SRZ ;  /* 0x0000000000407805 */ /* 0x000fe4000001ff00 */
[----:B------:R-:W-:Y:S02]  /*6880*/  ISETP.NE.U32.OR P5, PT, R2, 0x1, !P1 ;  /* 0x000000010200780c */ /* 0x000fe40004fa5470 */
[----:B------:R-:W-:Y:S02]  /*6890*/  CS2R R58, SRZ ;  /* 0x00000000003a7805 */ /* 0x000fe4000001ff00 */
[----:B------:R-:W-:Y:S02]  /*68a0*/  PLOP3.LUT P2, PT, PT, PT, UP1, 0x80, 0x8 ;  /* 0x000000000008781c */ /* 0x000fe40003f4f018 */
[----:B------:R-:W-:Y:S02]  /*68b0*/  CS2R R56, SRZ ;  /* 0x0000000000387805 */ /* 0x000fe4000001ff00 */
[----:B------:R-:W-:Y:S02]  /*68c0*/  LOP3.LUT P4, R85, R80, 0xff, RZ, 0xc0, !PT ;  /* 0x000000ff50557812 */ /* 0x000fe4000788c0ff */
[----:B------:R-:W-:Y:S02]  /*68d0*/  CS2R R50, SRZ ;  /* 0x0000000000327805 */ /* 0x000fe4000001ff00 */
[----:B------:R-:W-:Y:S02]  /*68e0*/  SEL R2, RZ, 0xffffffff, P3 ;  /* 0xffffffffff027807 */ /* 0x000fe40001800000 */
[----:B------:R-:W-:Y:S02]  /*68f0*/  CS2R R48, SRZ ;  /* 0x0000000000307805 */ /* 0x000fe4000001ff00 */
[----:B------:R-:W-:Y:S02]  /*6900*/  P2R R98, PR, RZ, 0x20 ;  /* 0x00000020ff627803 */ /* 0x000fe40000000000 */
[----:B------:R-:W-:Y:S02]  /*6910*/  @P5 SHF.L.U32 R4, R90, 0x1f, RZ ;  /* 0x0000001f5a045819 */ /* 0x000fe400000006ff */
[----:B------:R-:W-:Y:S02]  /*6920*/  @P2 SEL R2, R3, R2, !P4 ;  /* 0x0000000203022207 */ /* 0x000fe40006000000 */
[----:B------:R-:W1:Y:S02]  /*6930*/  @P5 SYNCS.PHASECHK.TRANS64.TRYWAIT P1, [UR44+0x40], R4 ;  /* 0x00004004ff0055a7 */ /* 0x000e64000802112c */
[----:B------:R-:W-:Y:S04]  /*6940*/  LOP3.LUT R2, R2, 0x1, RZ, 0xc0, !PT ;  /* 0x0000000102027812 */ /* 0x000fe800078ec0ff */
[----:B------:R-:W-:Y:S04]  /*6950*/  ISETP.NE.U32.AND P2, PT, R2, 0x1, PT ;  /* 0x000000010200780c */ /* 0x000fe80003f45070 */
[----:B------:R-:W-:Y:S01]  /*6960*/  P2R R60, PR, RZ, 0x4 ;  /* 0x00000004ff3c7803 */ /* 0x000fe20000000000 */
[----:B------:R2:W4:Y:S01]  /*6970*/  SYNCS.PHASECHK.TRANS64.TRYWAIT P0, [R99+URZ+0xb0], R0 ;  /* 0x0000b000630075a7 */ /* 0x00052200080011ff */
[----:B-1----:R-:W-:Y:S01]  /*6980*/  @P5 SEL R47, RZ, 0x1, !P1 ;  /* 0x00000001ff2f5807 */ /* 0x002fe20004800000 */
[----:B--2---:R-:W-:Y:S06]  /*6990*/  @!P5 BRA `(.L_x_113) ;  /* 0x000000000058d947 */ /* 0x004fec0003800000 */
[----:B------:R-:W-:Y:S01]  /*69a0*/  IMAD.MOV.U32 R75, RZ, RZ, RZ ;  /* 0x000000ffff4b7224 */ /* 0x000fe200078e00ff */
[----:B------:R-:W-:Y:S01]  /*69b0*/  ISETP.NE.AND P1, PT, R47, RZ, PT ;  /* 0x000000ff2f00720c */ /* 0x000fe20003f25270 */
[----:B------:R-:W-:Y:S01]  /*69c0*/  BSSY B0, `(.L_x_114) ;  /* 0x000000c000007945 */ /* 0x000fe20003800000 */
[----:B------:R-:W-:Y:S02]  /*69d0*/  CS2R R50, SRZ ;  /* 0x0000000000327805 */ /* 0x000fe4000001ff00 */
[----:B------:R-:W-:Y:S02]  /*69e0*/  CS2R R48, SRZ ;  /* 0x0000000000307805 */ /* 0x000fe4000001ff00 */
[----:B------:R-:W-:Y:S02]  /*69f0*/  CS2R R58, SRZ ;  /* 0x00000000003a7805 */ /* 0x000fe4000001ff00 */
[----:B------:R-:W-:Y:S02]  /*6a00*/  CS2R R56, SRZ ;  /* 0x0000000000387805 */ /* 0x000fe4000001ff00 */
[----:B------:R-:W-:Y:S02]  /*6a10*/  CS2R R66, SRZ ;  /* 0x0000000000427805 */ /* 0x000fe4000001ff00 */
[----:B------:R-:W-:Y:S02]  /*6a20*/  CS2R R64, SRZ ;  /* 0x0000000000407805 */ /* 0x000fe4000001ff00 */
[----:B------:R-:W-:Y:S01]  /*6a30*/  CS2R R72, SRZ ;  /* 0x0000000000487805 */ /* 0x000fe2000001ff00 */
[----:B------:R-:W-:Y:S06]  /*6a40*/  @P1 BRA `(.L_x_115) ;  /* 0x00000000000c1947 */ /* 0x000fec0003800000 */
[----:B------:R-:W-:Y:S04]  /*6a50*/  SHF.L.U32 R3, R90, 0x1f, RZ ;  /* 0x0000001f5a037819 */ /* 0x000fe800000006ff */
[----:B------:R-:W1:Y:S02]  /*6a60*/  SYNCS.PHASECHK.TRANS64.TRYWAIT P1, [UR44+0x40], R3 ;  /* 0x00004003ff0075a7 */ /* 0x000e64000802112c */
[----:B-1----:R-:W-:Y:S05]  /*6a70*/  @!P1 BRA `(.L_x_116) ;  /* 0x0000003c00c89947 */ /* 0x002fea0003800000 */
.L_x_115:
[----:B------:R-:W-:Y:S05]  /*6a80*/  BSYNC B0 ;  /* 0x0000000000007941 */ /* 0x000fea0003800000 */
.L_x_114:
[----:B------:R-:W-:Y:S01]  /*6a90*/  ISETP.NE.AND P1, PT, R60, RZ, PT ;  /* 0x000000ff3c00720c */ /* 0x000fe20003f25270 */
[----:B------:R-:W-:Y:S11]  /*6aa0*/  HFMA2 R46, -RZ, RZ, 0, 5.9604644775390625e-08 ;  /* 0x00000001ff2e7431 */ /* 0x000ff600000001ff */
[----:B------:R-:W-:Y:S01]  /*6ab0*/  @!UPT UIADD3 URZ, UPT, UPT, URZ, URZ, URZ ;  /* 0x000000fffffff290 */ /* 0x000fe2000fffe0ff */
[----:B------:R2:W1:Y:S04]  /*6ac0*/  @P1 LDS.128 R48, [R93] ;  /* 0x000000005d301984 */ /* 0x0004680000000c00 */
[----:B------:R2:W1:Y:S04]  /*6ad0*/  @P1 LDS.128 R56, [R92+0x10] ;  /* 0x000010005c381984 */ /* 0x0004680000000c00 */
[----:B------:R2:W1:Y:S04]  /*6ae0*/  @P1 LDS.128 R64, [R91+0x20] ;  /* 0x000020005b401984 */ /* 0x0004680000000c00 */
[----:B------:R2:W1:Y:S02]  /*6af0*/  @P1 LDS.128 R72, [R87+0x30] ;  /* 0x0000300057481984 */ /* 0x0004640000000c00 */
.L_x_113:
[----:B------:R-:W-:Y:S05]  /*6b00*/  BSYNC B1 ;  /* 0x0000000000017941 */ /* 0x000fea0003800000 */
.L_x_112:
[----:B-1----:R-:W-:Y:S04]  /*6b10*/  SHF.R.U32.HI R2, RZ, 0x15, R39 ;  /* 0x00000015ff027819 */ /* 0x002fe80000011627 */
[----:B------:R-:W-:Y:S01]  /*6b20*/  LOP3.LUT P1, RZ, R2, 0x3, R81, 0x48, !PT ;  /* 0x0000000302ff7812 */ /* 0x000fe20007824851 */
[----:B------:R-:W-:Y:S01]  /*6b30*/  @!UPT UIADD3 URZ, UPT, UPT, URZ, URZ, URZ ;  /* 0x000000fffffff290 */ /* 0x000fe2000fffe0ff */
[----:B----4-:R-:W-:Y:S11]  /*6b40*/  @P0 BRA `(.L_x_117) ;  /* 0x0000000000080947 */ /* 0x010ff60003800000 */
[----:B------:R-:W1:Y:S02]  /*6b50*/  SYNCS.PHASECHK.TRANS64.TRYWAIT P0, [R99+URZ+0xb0], R0 ;  /* 0x0000b000630075a7 */ /* 0x000e6400080011ff */
[----:B-1----:R-:W-:Y:S05]  /*6b60*/  @!P0 BRA `(.L_x_118) ;  /* 0x0000003c00a48947 */ /* 0x002fea0003800000 */
.L_x_117:
[----:B------:R-:W-:Y:S05]  /*6b70*/  @!P1 BRA `(.L_x_119) ;  /* 0x0000000000409947 */ /* 0x000fea0003800000 */
[----:B------:R-:W4:Y:S01]  /*6b80*/  LDCU.64 UR8, c[0x4][0x70] ;  /* 0x01000e00ff0877ac */ /* 0x000f220008000a00 */
[----:B------:R-:W-:Y:S01]  /*6b90*/  MOV R3, 0x0 ;  /* 0x0000000000037802 */ /* 0x000fe20000000f00 */
[----:B------:R-:W-:Y:S02]  /*6ba0*/  HFMA2 R12, -RZ, RZ, 0, 5.9604644775390625e-08 ;  /* 0x00000001ff0c7431 */ /* 0x000fe400000001ff */
[----:B------:R-:W-:Y:S02]  /*6bb0*/  IMAD.MOV.U32 R8, RZ, RZ, 0x192 ;  /* 0x00000192ff087424 */ /* 0x000fe400078e00ff */
[----:B------:R-:W-:Y:S01]  /*6bc0*/  IMAD.MOV.U32 R13, RZ, RZ, RZ ;  /* 0x000000ffff0d7224 */ /* 0x000fe200078e00ff */
[----:B------:R-:W5:Y:S01]  /*6bd0*/  LDCU.64 UR6, c[0x4][0x78] ;  /* 0x01000f00ff0677ac */ /* 0x000f620008000a00 */
[----:B------:R-:W1:Y:S01]  /*6be0*/  LDC.64 R2, c[0x4][R3] ;  /* 0x0100000003027b82 */ /* 0x000e620000000a00 */
[----:B------:R-:W2:Y:S01]  /*6bf0*/  LDCU.64 UR4, c[0x4][0x10] ;  /* 0x01000200ff0477ac */ /* 0x000ea20008000a00 */
[----:B----4-:R-:W-:Y:S01]  /*6c00*/  MOV R5, UR9 ;  /* 0x0000000900057c02 */ /* 0x010fe20008000f00 */
[----:B------:R-:W-:Y:S01]  /*6c10*/  IMAD.U32 R4, RZ, RZ, UR8 ;  /* 0x00000008ff047e24 */ /* 0x000fe2000f8e00ff */
[----:B-----5:R-:W-:Y:S01]  /*6c20*/  MOV R7, UR7 ;  /* 0x0000000700077c02 */ /* 0x020fe20008000f00 */
[----:B------:R-:W-:Y:S01]  /*6c30*/  IMAD.U32 R6, RZ, RZ, UR6 ;  /* 0x00000006ff067e24 */ /* 0x000fe2000f8e00ff */
[----:B--2---:R-:W-:Y:S01]  /*6c40*/  MOV R11, UR5 ;  /* 0x00000005000b7c02 */ /* 0x004fe20008000f00 */
[----:B------:R-:W-:Y:S02]  /*6c50*/  IMAD.U32 R10, RZ, RZ, UR4 ;  /* 0x00000004ff0a7e24 */ /* 0x000fe4000f8e00ff */
[----:B------:R-:W-:Y:S07]  /*6c60*/  LEPC R20, `(.L_x_119) ;  /* 0x000000001014794e */ /* 0x000fee0000000000 */
[----:B-1-3--:R-:W-:Y:S05]  /*6c70*/  CALL.ABS.NOINC R2 ;  /* 0x0000000002007343 */ /* 0x00afea0003c00000 */
.L_x_119:
[C---:B------:R-:W-:Y:S01]  /*6c80*/  SHF.L.U32 R40, R48.reuse, 0x10, RZ ;  /* 0x0000001030287819 */ /* 0x040fe200000006ff */
[----:B------:R-:W-:Y:S05]  /*6c90*/  WARPSYNC.ALL ;  /* 0x0000000000007948 */ /* 0x000fea0003800000 */
[----:B------:R-:W-:Y:S01]  /*6ca0*/  R2UR UR4, R39 ;  /* 0x00000000270472ca */ /* 0x000fe200000e0000 */
[----:B------:R-:W-:Y:S01]  /*6cb0*/  BSSY.RECONVERGENT B0, `(.L_x_120) ;  /* 0x0000088000007945 */ /* 0x000fe20003800200 */
[----:B------:R-:W-:Y:S02]  /*6cc0*/  LOP3.LUT R43, R48, 0xffff0000, RZ, 0xc0, !PT ;  /* 0xffff0000302b7812 */ /* 0x000fe400078ec0ff */
[----:B------:R-:W-:Y:S02]  /*6cd0*/  SHF.L.U32 R42, R49, 0x10, RZ ;  /* 0x00000010312a7819 */ /* 0x000fe400000006ff */
[----:B------:R-:W-:Y:S02]  /*6ce0*/  SHF.L.U32 R45, R51, 0x10, RZ ;  /* 0x00000010332d7819 */ /* 0x000fe400000006ff */
[----:B------:R-:W-:Y:S02]  /*6cf0*/  LOP3.LUT R44, R75, 0xffff0000, RZ, 0xc0, !PT ;  /* 0xffff00004b2c7812 */ /* 0x000fe400078ec0ff */
[----:B------:R-:W-:Y:S03]  /*6d00*/  ISETP.NE.AND P0, PT, R95, RZ, PT ;  /* 0x000000ff5f00720c */ /* 0x000fe60003f05270 */
[----:B------:R-:W1:Y:S02]  /*6d10*/  LDTM.x32 R4, tmem[UR4] ;  /* 0x00000004000479ee */ /* 0x000e6400082c0000 */
[C---:B-1-3--:R-:W-:Y:S01]  /*6d20*/  FMUL R0, R38.reuse, R4 ;  /* 0x0000000426007220 */ /* 0x04afe20000400000 */
[C---:B------:R-:W-:Y:S01]  /*6d30*/  FMUL R2, R38.reuse, R5 ;  /* 0x0000000526027220 */ /* 0x040fe20000400000 */
[C---:B------:R-:W-:Y:S01]  /*6d40*/  FMUL R3, R38.reuse, R6 ;  /* 0x0000000626037220 */ /* 0x040fe20000400000 */
[----:B------:R-:W-:Y:S01]  /*6d50*/  FMUL R7, R38, R7 ;  /* 0x0000000726077220 */ /* 0x000fe20000400000 */
[----:B------:R-:W-:Y:S01]  /*6d60*/  FFMA R0, R41, R40, R0 ;  /* 0x0000002829007223 */ /* 0x000fe20000000000 */
[----:B------:R-:W-:Y:S01]  /*6d70*/  LOP3.LUT R40, R49, 0xffff0000, RZ, 0xc0, !PT ;  /* 0xffff000031287812 */ /* 0x000fe200078ec0ff */
[C---:B------:R-:W-:Y:S01]  /*6d80*/  FFMA R2, R41.reuse, R43, R2 ;  /* 0x0000002b29027223 */ /* 0x040fe20000000002 */
[C---:B------:R-:W-:Y:S01]  /*6d90*/  SHF.L.U32 R43, R50.reuse, 0x10, RZ ;  /* 0x00000010322b7819 */ /* 0x040fe200000006ff */
[C---:B------:R-:W-:Y:S01]  /*6da0*/  FFMA R3, R41.reuse, R42, R3 ;  /* 0x0000002a29037223 */ /* 0x040fe20000000003 */
[----:B------:R-:W-:Y:S01]  /*6db0*/  LOP3.LUT R42, R50, 0xffff0000, RZ, 0xc0, !PT ;  /* 0xffff0000322a7812 */ /* 0x000fe200078ec0ff */
[----:B------:R-:W-:Y:S01]  /*6dc0*/  FMUL R4, R38, R8 ;  /* 0x0000000826047220 */ /* 0x000fe20000400000 */
[----:B------:R-:W-:Y:S01]  /*6dd0*/  F2FP.BF16.F32.PACK_AB R52, R2, R0 ;  /* 0x000000000234723e */ /* 0x000fe200000010ff */
[----:B------:R-:W-:Y:S01]  /*6de0*/  FFMA R7, R41, R40, R7 ;  /* 0x0000002829077223 */ /* 0x000fe20000000007 */
[----:B------:R-:W-:Y:S01]  /*6df0*/  LOP3.LUT R40, R51, 0xffff0000, RZ, 0xc0, !PT ;  /* 0xffff000033287812 */ /* 0x000fe200078ec0ff */
[C---:B------:R-:W-:Y:S01]  /*6e00*/  FMUL R5, R38.reuse, R9 ;  /* 0x0000000926057220 */ /* 0x040fe20000400000 */
[C---:B------:R-:W-:Y:S01]  /*6e10*/  FMUL R6, R38.reuse, R10 ;  /* 0x0000000a26067220 */ /* 0x040fe20000400000 */
[----:B------:R-:W-:Y:S01]  /*6e20*/  FMUL R11, R38, R11 ;  /* 0x0000000b260b7220 */ /* 0x000fe20000400000 */
[----:B------:R-:W-:Y:S01]  /*6e30*/  F2FP.BF16.F32.PACK_AB R53, R7, R3 ;  /* 0x000000030735723e */ /* 0x000fe200000010ff */
[C---:B------:R-:W-:Y:S01]  /*6e40*/  FFMA R4, R41.reuse, R43, R4 ;  /* 0x0000002b29047223 */ /* 0x040fe20000000004 */
[C---:B------:R-:W-:Y:S01]  /*6e50*/  SHF.L.U32 R43, R56.reuse, 0x10, RZ ;  /* 0x00000010382b7819 */ /* 0x040fe200000006ff */
[----:B------:R-:W-:Y:S01]  /*6e60*/  FFMA R5, R41, R42, R5 ;  /* 0x0000002a29057223 */ /* 0x000fe20000000005 */
[----:B------:R-:W-:Y:S01]  /*6e70*/  LOP3.LUT R42, R57, 0xffff0000, RZ, 0xc0, !PT ;  /* 0xffff0000392a7812 */ /* 0x000fe200078ec0ff */
[----:B------:R-:W-:Y:S01]  /*6e80*/  FFMA R6, R41, R45, R6 ;  /* 0x0000002d29067223 */ /* 0x000fe20000000006 */
[----:B------:R-:W-:Y:S01]  /*6e90*/  SHF.L.U32 R45, R57, 0x10, RZ ;  /* 0x00000010392d7819 */ /* 0x000fe200000006ff */
[----:B------:R-:W-:Y:S01]  /*6ea0*/  FFMA R11, R41, R40, R11 ;  /* 0x00000028290b7223 */ /* 0x000fe2000000000b */
[----:B------:R-:W-:Y:S01]  /*6eb0*/  LOP3.LUT R40, R56, 0xffff0000, RZ, 0xc0, !PT ;  /* 0xffff000038287812 */ /* 0x000fe200078ec0ff */
[C---:B------:R-:W-:Y:S01]  /*6ec0*/  FMUL R8, R38.reuse, R12 ;  /* 0x0000000c26087220 */ /* 0x040fe20000400000 */
[----:B------:R-:W-:Y:S01]  /*6ed0*/  F2FP.BF16.F32.PACK_AB R54, R5, R4 ;  /* 0x000000040536723e */ /* 0x000fe200000010ff */
[C---:B------:R-:W-:Y:S01]  /*6ee0*/  FMUL R9, R38.reuse, R13 ;  /* 0x0000000d26097220 */ /* 0x040fe20000400000 */
[----:B------:R-:W-:Y:S01]  /*6ef0*/  F2FP.BF16.F32.PACK_AB R55, R11, R6 ;  /* 0x000000060b37723e */ /* 0x000fe200000010ff */
[C---:B------:R-:W-:Y:S01]  /*6f00*/  FMUL R10, R38.reuse, R14 ;  /* 0x0000000e260a7220 */ /* 0x040fe20000400000 */
[----:B------:R-:W-:Y:S01]  /*6f10*/  FMUL R15, R38, R15 ;  /* 0x0000000f260f7220 */ /* 0x000fe20000400000 */
[----:B------:R-:W-:Y:S01]  /*6f20*/  FFMA R8, R41, R43, R8 ;  /* 0x0000002b29087223 */ /* 0x000fe20000000008 */
[----:B------:R-:W-:Y:S01]  /*6f30*/  SHF.L.U32 R43, R59, 0x10, RZ ;  /* 0x000000103b2b7819 */ /* 0x000fe200000006ff */
[C---:B------:R-:W-:Y:S01]  /*6f40*/  FFMA R9, R41.reuse, R40, R9 ;  /* 0x0000002829097223 */ /* 0x040fe20000000009 */
[C---:B------:R-:W-:Y:S01]  /*6f50*/  SHF.L.U32 R40, R58.reuse, 0x10, RZ ;  /* 0x000000103a287819 */ /* 0x040fe200000006ff */
        /* <DEDUP_REMOVED lines=8> */
[----:B------:R-:W-:Y:S01]  /*6fe0*/  FMUL R14, R38, R18 ;  /* 0x00000012260e7220 */ /* 0x000fe20000400000 */
[----:B------:R-:W-:Y:S01]  /*6ff0*/  FFMA R12, R41, R40, R12 ;  /* 0x00000028290c7223 */ /* 0x000fe2000000000c */
[----:B------:R-:W-:Y:S01]  /*7000*/  LOP3.LUT R40, R59, 0xffff0000, RZ, 0xc0, !PT ;  /* 0xffff00003b287812 */ /* 0x000fe200078ec0ff */
[C---:B------:R-:W-:Y:S01]  /*7010*/  FFMA R13, R41.reuse, R42, R13 ;  /* 0x0000002a290d7223 */ /* 0x040fe2000000000d */
[----:B------:R-:W-:Y:S01]  /*7020*/  LOP3.LUT R42, R64, 0xffff0000, RZ, 0xc0, !PT ;  /* 0xffff0000402a7812 */ /* 0x000fe200078ec0ff */
[----:B------:R-:W-:Y:S01]  /*7030*/  FMUL R19, R38, R19 ;  /* 0x0000001326137220 */ /* 0x000fe20000400000 */
[----:B------:R-:W-:Y:S01]  /*7040*/  FFMA R14, R41, R43, R14 ;  /* 0x0000002b290e7223 */ /* 0x000fe2000000000e */
[----:B------:R-:W-:Y:S01]  /*7050*/  SHF.L.U32 R43, R64, 0x10, RZ ;  /* 0x00000010402b7819 */ /* 0x000fe200000006ff */
[----:B------:R1:W-:Y:S01]  /*7060*/  STS.128 [R93], R52 ;  /* 0x000000345d007388 */ /* 0x0003e20000000c00 */
[----:B------:R-:W-:Y:S01]  /*7070*/  F2FP.BF16.F32.PACK_AB R70, R13, R12 ;  /* 0x0000000c0d46723e */ /* 0x000fe200000010ff */
[C---:B------:R-:W-:Y:S01]  /*7080*/  FMUL R16, R38.reuse, R20 ;  /* 0x0000001426107220 */ /* 0x040fe20000400000 */
        /* <DEDUP_REMOVED lines=8> */
[C---:B------:R-:W-:Y:S01]  /*7110*/  FFMA R17, R41.reuse, R42, R17 ;  /* 0x0000002a29117223 */ /* 0x040fe20000000011 */
[----:B------:R-:W-:Y:S01]  /*7120*/  FFMA R18, R41, R45, R18 ;  /* 0x0000002d29127223 */ /* 0x000fe20000000012 */
[----:B------:R1:W-:Y:S01]  /*7130*/  STS.128 [R92+0x10], R68 ;  /* 0x000010445c007388 */ /* 0x0003e20000000c00 */
[----:B------:R-:W-:Y:S01]  /*7140*/  SHF.L.U32 R45, R67, 0x10, RZ ;  /* 0x00000010432d7819 */ /* 0x000fe200000006ff */
[----:B------:R-:W-:Y:S01]  /*7150*/  FFMA R23, R41, R40, R23 ;  /* 0x0000002829177223 */ /* 0x000fe20000000017 */
[----:B------:R-:W-:Y:S01]  /*7160*/  LOP3.LUT R40, R66, 0xffff0000, RZ, 0xc0, !PT ;  /* 0xffff000042287812 */ /* 0x000fe200078ec0ff */
[C---:B------:R-:W-:Y:S01]  /*7170*/  FMUL R20, R38.reuse, R24 ;  /* 0x0000001826147220 */ /* 0x040fe20000400000 */
[----:B------:R-:W-:Y:S01]  /*7180*/  LOP3.LUT R42, R67, 0xffff0000, RZ, 0xc0, !PT ;  /* 0xffff0000432a7812 */ /* 0x000fe200078ec0ff */
[C---:B------:R-:W-:Y:S01]  /*7190*/  FMUL R21, R38.reuse, R25 ;  /* 0x0000001926157220 */ /* 0x040fe20000400000 */
[----:B------:R-:W-:Y:S01]  /*71a0*/  F2FP.BF16.F32.PACK_AB R100, R17, R16 ;  /* 0x000000101164723e */ /* 0x000fe200000010ff */
[C---:B------:R-:W-:Y:S01]  /*71b0*/  FMUL R22, R38.reuse, R26 ;  /* 0x0000001a26167220 */ /* 0x040fe20000400000 */
[----:B------:R-:W-:Y:S01]  /*71c0*/  FMUL R27, R38, R27 ;  /* 0x0000001b261b7220 */ /* 0x000fe20000400000 */
[C---:B------:R-:W-:Y:S01]  /*71d0*/  FFMA R20, R41.reuse, R43, R20 ;  /* 0x0000002b29147223 */ /* 0x040fe20000000014 */
[C---:B------:R-:W-:Y:S01]  /*71e0*/  FFMA R21, R41.reuse, R40, R21 ;  /* 0x0000002829157223 */ /* 0x040fe20000000015 */
[C---:B------:R-:W-:Y:S01]  /*71f0*/  FFMA R22, R41.reuse, R45, R22 ;  /* 0x0000002d29167223 */ /* 0x040fe20000000016 */
[----:B------:R-:W-:Y:S01]  /*7200*/  FFMA R27, R41, R42, R27 ;  /* 0x0000002a291b7223 */ /* 0x000fe2000000001b */
[----:B------:R-:W-:Y:S01]  /*7210*/  SHF.L.U32 R40, R72, 0x10, RZ ;  /* 0x0000001048287819 */ /* 0x000fe200000006ff */
[----:B------:R-:W-:Y:S01]  /*7220*/  FMUL R24, R38, R28 ;  /* 0x0000001c26187220 */ /* 0x000fe20000400000 */
[----:B------:R-:W-:Y:S01]  /*7230*/  LOP3.LUT R42, R72, 0xffff0000, RZ, 0xc0, !PT ;  /* 0xffff0000482a7812 */ /* 0x000fe200078ec0ff */
[C---:B------:R-:W-:Y:S01]  /*7240*/  FMUL R25, R38.reuse, R29 ;  /* 0x0000001d26197220 */ /* 0x040fe20000400000 */
[----:B------:R-:W-:Y:S01]  /*7250*/  SHF.L.U32 R43, R73, 0x10, RZ ;  /* 0x00000010492b7819 */ /* 0x000fe200000006ff */
[C---:B------:R-:W-:Y:S01]  /*7260*/  FMUL R26, R38.reuse, R30 ;  /* 0x0000001e261a7220 */ /* 0x040fe20000400000 */
[C---:B------:R-:W-:Y:S01]  /*7270*/  FFMA R24, R41.reuse, R40, R24 ;  /* 0x0000002829187223 */ /* 0x040fe20000000018 */
[----:B------:R-:W-:Y:S01]  /*7280*/  FFMA R25, R41, R42, R25 ;  /* 0x0000002a29197223 */ /* 0x000fe20000000019 */
[----:B------:R-:W-:Y:S01]  /*7290*/  LOP3.LUT R40, R73, 0xffff0000, RZ, 0xc0, !PT ;  /* 0xffff000049287812 */ /* 0x000fe200078ec0ff */
[----:B------:R-:W-:Y:S01]  /*72a0*/  FFMA R26, R41, R43, R26 ;  /* 0x0000002b291a7223 */ /* 0x000fe2000000001a */
[----:B------:R-:W-:Y:S01]  /*72b0*/  FMUL R31, R38, R31 ;  /* 0x0000001f261f7220 */ /* 0x000fe20000400000 */
[----:B------:R-:W-:Y:S01]  /*72c0*/  SHF.L.U32 R43, R74, 0x10, RZ ;  /* 0x000000104a2b7819 */ /* 0x000fe200000006ff */
[----:B------:R-:W-:Y:S01]  /*72d0*/  FMUL R28, R38, R32 ;  /* 0x00000020261c7220 */ /* 0x000fe20000400000 */
[----:B------:R-:W-:Y:S01]  /*72e0*/  LOP3.LUT R42, R74, 0xffff0000, RZ, 0xc0, !PT ;  /* 0xffff00004a2a7812 */ /* 0x000fe200078ec0ff */
[C---:B------:R-:W-:Y:S01]  /*72f0*/  FMUL R29, R38.reuse, R33 ;  /* 0x00000021261d7220 */ /* 0x040fe20000400000 */
[----:B------:R-:W-:Y:S01]  /*7300*/  SHF.L.U32 R45, R75, 0x10, RZ ;  /* 0x000000104b2d7819 */ /* 0x000fe200000006ff */
[C---:B------:R-:W-:Y:S01]  /*7310*/  FMUL R30, R38.reuse, R34 ;  /* 0x00000022261e7220 */ /* 0x040fe20000400000 */
[----:B------:R-:W-:Y:S01]  /*7320*/  FFMA R31, R41, R40, R31 ;  /* 0x00000028291f7223 */ /* 0x000fe2000000001f */
[----:B------:R-:W-:Y:S01]  /*7330*/  FMUL R35, R38, R35 ;  /* 0x0000002326237220 */ /* 0x000fe20000400000 */
[----:B------:R-:W-:Y:S01]  /*7340*/  F2FP.BF16.F32.PACK_AB R101, R23, R18 ;  /* 0x000000121765723e */ /* 0x000fe200000010ff */
[----:B------:R-:W-:Y:S01]  /*7350*/  FFMA R28, R41, R43, R28 ;  /* 0x0000002b291c7223 */ /* 0x000fe2000000001c */
[----:B------:R-:W-:Y:S01]  /*7360*/  F2FP.BF16.F32.PACK_AB R102, R21, R20 ;  /* 0x000000141566723e */ /* 0x000fe200000010ff */
[----:B------:R-:W-:Y:S01]  /*7370*/  FFMA R29, R41, R42, R29 ;  /* 0x0000002a291d7223 */ /* 0x000fe2000000001d */
[----:B------:R-:W-:Y:S01]  /*7380*/  F2FP.BF16.F32.PACK_AB R103, R27, R22 ;  /* 0x000000161b67723e */ /* 0x000fe200000010ff */
[C---:B------:R-:W-:Y:S01]  /*7390*/  FFMA R30, R41.reuse, R45, R30 ;  /* 0x0000002d291e7223 */ /* 0x040fe2000000001e */
[----:B------:R-:W-:Y:S01]  /*73a0*/  FFMA R35, R41, R44, R35 ;  /* 0x0000002c29237223 */ /* 0x000fe20000000023 */
[----:B------:R-:W-:Y:S02]  /*73b0*/  F2FP.BF16.F32.PACK_AB R104, R25, R24 ;  /* 0x000000181968723e */ /* 0x000fe400000010ff */
[----:B------:R1:W-:Y:S01]  /*73c0*/  STS.128 [R91+0x20], R100 ;  /* 0x000020645b007388 */ /* 0x0003e20000000c00 */
[----:B------:R-:W-:Y:S02]  /*73d0*/  F2FP.BF16.F32.PACK_AB R105, R31, R26 ;  /* 0x0000001a1f69723e */ /* 0x000fe400000010ff */
[----:B------:R-:W-:Y:S02]  /*73e0*/  F2FP.BF16.F32.PACK_AB R106, R29, R28 ;  /* 0x0000001c1d6a723e */ /* 0x000fe400000010ff */
[----:B------:R-:W-:Y:S05]  /*73f0*/  F2FP.BF16.F32.PACK_AB R107, R35, R30 ;  /* 0x0000001e236b723e */ /* 0x000fea00000010ff */
[----:B------:R1:W-:Y:S01]  /*7400*/  STS.128 [R87+0x30], R104 ;  /* 0x0000306857007388 */ /* 0x0003e20000000c00 */
[----:B------:R-:W-:Y:S01]  /*7410*/  @!PT LDS RZ, [RZ] ;  /* 0x00000000fffff984 */ /* 0x000fe20000000800 */
[----:B------:R-:W-:Y:S01]  /*7420*/  @!PT LDS RZ, [RZ] ;  /* 0x00000000fffff984 */ /* 0x000fe20000000800 */
[----:B------:R-:W-:Y:S01]  /*7430*/  @!PT LDS RZ, [RZ] ;  /* 0x00000000fffff984 */ /* 0x000fe20000000800 */
[----:B------:R-:W-:Y:S01]  /*7440*/  @!PT LDS RZ, [RZ] ;  /* 0x00000000fffff984 */ /* 0x000fe20000000800 */
[----:B------:R3:W-:Y:S07]  /*7450*/  MEMBAR.ALL.CTA ;  /* 0x0000000000007992 */ /* 0x0007ee0000008000 */
[----:B---3--:R-:W3:Y:S02]  /*7460*/  FENCE.VIEW.ASYNC.S ;  /* 0x00000000000073c6 */ /* 0x008ee40000000000 */
[----:B---3--:R-:W-:Y:S06]  /*7470*/  BAR.SYNC.DEFER_BLOCKING 0x1, 0x80 ;  /* 0x0042000000007b1d */ /* 0x008fec0000010000 */
[----:B------:R-:W-:Y:S05]  /*7480*/  @P0 BRA `(.L_x_121) ;  /* 0x0000000000280947 */ /* 0x000fea0003800000 */
[----:B------:R-:W3:Y:S01]  /*7490*/  LDCU.64 UR6, c[0x0][0x348] ;  /* 0x00006900ff0677ac */ /* 0x000ee20008000a00 */
[----:B------:R-:W-:Y:S01]  /*74a0*/  UIADD3 UR4, UPT, UPT, UR44, 0x200, URZ ;  /* 0x000002002c047890 */ /* 0x000fe2000fffe0ff */
[----:B------:R-:W-:Y:S05]  /*74b0*/  UMOV UR51, UR36 ;  /* 0x0000002400337c82 */ /* 0x000fea0008000000 */
[----:B------:R-:W-:Y:S04]  /*74c0*/  MOV R84, UR4 ;  /* 0x0000000400547c02 */ /* 0x000fe80008000f00 */
[----:B------:R-:W-:Y:S01]  /*74d0*/  R2UR UR48, R84 ;  /* 0x00000000543072ca */ /* 0x000fe200000e0000 */
[----:B---3--:R-:W-:Y:S04]  /*74e0*/  UIADD3 UR4, UP0, UPT, UR6, 0x680, URZ ;  /* 0x0000068006047890 */ /* 0x008fe8000ff1e0ff */
[----:B------:R-:W-:Y:S09]  /*74f0*/  UIADD3.X UR5, UPT, UPT, URZ, UR7, URZ, UP0, !UPT ;  /* 0x00000007ff057290 */ /* 0x000ff200087fe4ff */
[----:B------:R3:W-:Y:S01]  /*7500*/  UTMASTG.3D [UR48], [UR4] ;  /* 0x00000030040073b5 */ /* 0x0007e20008010000 */
[----:B------:R0:W-:Y:S01]  /*7510*/  UTMACMDFLUSH ;  /* 0x00000000000079b7 */ /* 0x0001e20000000000 */
[----:B---3--:R-:W-:Y:S04]  /*7520*/  DEPBAR.LE SB0, 0x1 ;  /* 0x000080400000791a */ /* 0x008fe80000000000 */
.L_x_121:
[----:B------:R-:W-:Y:S05]  /*7530*/  BSYNC.RECONVERGENT B0 ;  /* 0x0000000000007941 */ /* 0x000fea0003800200 */
.L_x_120:
[----:B------:R-:W-:Y:S01]  /*7540*/  BAR.SYNC.DEFER_BLOCKING 0x1, 0x80 ;  /* 0x0042000000007b1d */ /* 0x000fe20000010000 */
[----:B------:R-:W-:Y:S01]  /*7550*/  ISETP.NE.AND P1, PT, R98, RZ, PT ;  /* 0x000000ff6200720c */ /* 0x000fe20003f25270 */
[----:B------:R-:W-:Y:S01]  /*7560*/  UISETP.NE.AND UP0, UPT, UR52, URZ, UPT ;  /* 0x000000ff3400728c */ /* 0x000fe2000bf05270 */
[----:B------:R-:W-:Y:S11]  /*7570*/  LEA R3, R46, UR44, 0x3 ;  /* 0x0000002c2e037c11 */ /* 0x000ff6000f8e18ff */
[----:B------:R-:W-:Y:S01]  /*7580*/  @P1 SHF.L.U32 R2, R90, 0x1f, RZ ;  /* 0x0000001f5a021819 */ /* 0x000fe200000006ff */
[----:B------:R-:W-:Y:S06]  /*7590*/  BRA.U !UP0, `(.L_x_122) ;  /* 0x0000000108247547 */ /* 0x000fec000b800000 */
[----:B------:R-:W-:Y:S01]  /*75a0*/  IMAD.U32 R5, RZ, RZ, UR46 ;  /* 0x0000002eff057e24 */ /* 0x000fe2000f8e00ff */
[----:B------:R-:W-:Y:S01]  /*75b0*/  MOV R0, UR47 ;  /* 0x0000002f00007c02 */ /* 0x000fe20008000f00 */
[----:B------:R-:W-:Y:S03]  /*75c0*/  UIADD3 UR4, UPT, UPT, UR46, 0x1, URZ ;  /* 0x000000012e047890 */ /* 0x000fe6000fffe0ff */
[----:B------:R-:W-:Y:S01]  /*75d0*/  @P1 LEA R5, R5, UR44, 0x3 ;  /* 0x0000002c05051c11 */ /* 0x000fe2000f8e18ff */
[----:B------:R-:W-:Y:S04]  /*75e0*/  UISETP.NE.AND UP0, UPT, UR4, 0x4, UPT ;  /* 0x000000040400788c */ /* 0x000fe8000bf05270 */
[----:B------:R-:W-:Y:S01]  /*75f0*/  @P1 VIADD R5, R5, 0x60 ;  /* 0x0000006005051836 */ /* 0x000fe20000000000 */
[----:B------:R-:W-:Y:S04]  /*7600*/  USEL UR46, UR4, URZ, UP0 ;  /* 0x000000ff042e7287 */ /* 0x000fe80008000000 */
[----:B------:R-:W-:Y:S04]  /*7610*/  @P1 PRMT R0, R0, 0x654, R5 ;  /* 0x0000065400001816 */ /* 0x000fe80000000005 */
[----:B------:R3:W-:Y:S04]  /*7620*/  @P1 SYNCS.ARRIVE.TRANS64.RED.A1T0 RZ, [R0+URZ], RZ ;  /* 0x000000ff00ff19a7 */ /* 0x0007e800081004ff */
.L_x_122:
[----:B------:R-:W4:Y:S01]  /*7630*/  @P1 SYNCS.PHASECHK.TRANS64.TRYWAIT P0, [R3+URZ+0x40], R2 ;  /* 0x00004002030015a7 */ /* 0x000f2200080011ff */
[----:B------:R-:W-:Y:S01]  /*7640*/  BSSY B1, `(.L_x_123) ;  /* 0x0000016000017945 */ /* 0x000fe20003800000 */
[----:B----4-:R-:W-:Y:S03]  /*7650*/  @P1 SEL R47, RZ, 0x1, !P0 ;  /* 0x00000001ff2f1807 */ /* 0x010fe60004000000 */
[----:B------:R-:W-:Y:S05]  /*7660*/  @!P1 BRA `(.L_x_124) ;  /* 0x00000000004c9947 */ /* 0x000fea0003800000 */
[----:B------:R-:W-:Y:S01]  /*7670*/  ISETP.NE.AND P0, PT, R47, RZ, PT ;  /* 0x000000ff2f00720c */ /* 0x000fe20003f05270 */
[----:B------:R-:W-:Y:S01]  /*7680*/  BSSY B0, `(.L_x_125) ;  /* 0x000000b000007945 */ /* 0x000fe20003800000 */
[----:B------:R-:W-:Y:S11]  /*7690*/  ISETP.NE.AND P1, PT, R60, RZ, PT ;  /* 0x000000ff3c00720c */ /* 0x000ff60003f25270 */
[----:B------:R-:W-:Y:S02]  /*76a0*/  @!UPT UIADD3 URZ, UPT, UPT, URZ, URZ, URZ ;  /* 0x000000fffffff290 */ /* 0x000fe4000fffe0ff */
[C---:B------:R-:W-:Y:S01]  /*76b0*/  @P1 IMAD R6, R46.reuse, 0x2000, R93 ;  /* 0x000020002e061824 */ /* 0x040fe200078e025d */
[C---:B------:R-:W-:Y:S01]  /*76c0*/  @P1 LEA R4, R46.reuse, R91, 0xd ;  /* 0x0000005b2e041211 */ /* 0x040fe200078e68ff */
[C---:B------:R-:W-:Y:S02]  /*76d0*/  @P1 IMAD R5, R46.reuse, 0x2000, R92 ;  /* 0x000020002e051824 */ /* 0x040fe400078e025c */
[----:B------:R-:W-:Y:S01]  /*76e0*/  @P1 IMAD R2, R46, 0x2000, R87 ;  /* 0x000020002e021824 */ /* 0x000fe200078e0257 */
[----:B------:R-:W-:Y:S06]  /*76f0*/  @P0 BRA `(.L_x_126) ;  /* 0x00000000000c0947 */ /* 0x000fec0003800000 */
[----:B---3--:R-:W-:Y:S04]  /*7700*/  SHF.L.U32 R0, R90, 0x1f, RZ ;  /* 0x0000001f5a007819 */ /* 0x008fe800000006ff */
[----:B------:R-:W3:Y:S02]  /*7710*/  SYNCS.PHASECHK.TRANS64.TRYWAIT P0, [R3+URZ+0x40], R0 ;  /* 0x00004000030075a7 */ /* 0x000ee400080011ff */
[----:B---3--:R-:W-:Y:S05]  /*7720*/  @!P0 BRA `(.L_x_127) ;  /* 0x0000003000c88947 */ /* 0x008fea0003800000 */
.L_x_126:
[----:B------:R-:W-:Y:S05]  /*7730*/  BSYNC B0 ;  /* 0x0000000000007941 */ /* 0x000fea0003800000 */
.L_x_125:
[----:B------:R-:W-:Y:S02]  /*7740*/  ISETP.NE.AND P0, PT, R60, RZ, PT ;  /* 0x000000ff3c00720c */ /* 0x000fe40003f05270 */
[----:B------:R-:W-:Y:S11]  /*7750*/  IADD3 R46, PT, PT, R46, 0x1, RZ ;  /* 0x000000012e2e7810 */ /* 0x000ff60007ffe0ff */
[----:B------:R4:W1:Y:S04]  /*7760*/  @P0 LDS.128 R48, [R6] ;  /* 0x0000000006300984 */ /* 0x0008680000000c00 */
[----:B------:R4:W1:Y:S04]  /*7770*/  @P0 LDS.128 R56, [R5+0x10] ;  /* 0x0000100005380984 */ /* 0x0008680000000c00 */
[----:B------:R4:W1:Y:S04]  /*7780*/  @P0 LDS.128 R64, [R4+0x20] ;  /* 0x0000200004400984 */ /* 0x0008680000000c00 */
[----:B------:R4:W1:Y:S02]  /*7790*/  @P0 LDS.128 R72, [R2+0x30] ;  /* 0x0000300002480984 */ /* 0x0008640000000c00 */
.L_x_124:
[----:B------:R-:W-:Y:S05]  /*77a0*/  BSYNC B1 ;  /* 0x0000000000017941 */ /* 0x000fea0003800000 */
.L_x_123:
[----:B---3--:R-:W-:Y:S05]  /*77b0*/  VIADD R0, R39, 0x20 ;  /* 0x0000002027007836 */ /* 0x008fea0000000000 */
[----:B------:R-:W-:Y:S04]  /*77c0*/  SHF.R.U32.HI R0, RZ, 0x15, R0 ;  /* 0x00000015ff007819 */ /* 0x000fe80000011600 */
[----:B------:R-:W-:Y:S11]  /*77d0*/  LOP3.LUT P0, RZ, R0, 0x3, R81, 0x48, !PT ;  /* 0x0000000300ff7812 */ /* 0x000ff60007804851 */
[----:B------:R-:W-:Y:S02]  /*77e0*/  @!UPT UIADD3 URZ, UPT, UPT, URZ, URZ, URZ ;  /* 0x000000fffffff290 */ /* 0x000fe4000fffe0ff */
[----:B------:R-:W-:Y:S05]  /*77f0*/  @!P0 BRA `(.L_x_128) ;  /* 0x0000000000408947 */ /* 0x000fea0003800000 */
[----:B------:R-:W3:Y:S01]  /*7800*/  LDCU.64 UR8, c[0x4][0x70] ;  /* 0x01000e00ff0877ac */ /* 0x000ee20008000a00 */
[----:B------:R-:W-:Y:S01]  /*7810*/  MOV R3, 0x0 ;  /* 0x0000000000037802 */ /* 0x000fe20000000f00 */
[----:B------:R-:W-:Y:S02]  /*7820*/  HFMA2 R12, -RZ, RZ, 0, 5.9604644775390625e-08 ;  /* 0x00000001ff0c7431 */ /* 0x000fe400000001ff */
[----:B------:R-:W-:Y:S02]  /*7830*/  IMAD.MOV.U32 R8, RZ, RZ, 0x192 ;  /* 0x00000192ff087424 */ /* 0x000fe400078e00ff */
[----:B------:R-:W-:Y:S01]  /*7840*/  IMAD.MOV.U32 R13, RZ, RZ, RZ ;  /* 0x000000ffff0d7224 */ /* 0x000fe200078e00ff */
[----:B------:R-:W5:Y:S01]  /*7850*/  LDCU.64 UR6, c[0x4][0x78] ;  /* 0x01000f00ff0677ac */ /* 0x000f620008000a00 */
[----:B----4-:R-:W4:Y:S01]  /*7860*/  LDC.64 R2, c[0x4][R3] ;  /* 0x0100000003027b82 */ /* 0x010f220000000a00 */
[----:B------:R-:W2:Y:S01]  /*7870*/  LDCU.64 UR4, c[0x4][0x10] ;  /* 0x01000200ff0477ac */ /* 0x000ea20008000a00 */
[----:B---3--:R-:W-:Y:S01]  /*7880*/  MOV R5, UR9 ;  /* 0x0000000900057c02 */ /* 0x008fe20008000f00 */
[----:B------:R-:W-:Y:S01]  /*7890*/  IMAD.U32 R4, RZ, RZ, UR8 ;  /* 0x00000008ff047e24 */ /* 0x000fe2000f8e00ff */
[----:B-----5:R-:W-:Y:S01]  /*78a0*/  MOV R7, UR7 ;  /* 0x0000000700077c02 */ /* 0x020fe20008000f00 */
[----:B------:R-:W-:Y:S01]  /*78b0*/  IMAD.U32 R6, RZ, RZ, UR6 ;  /* 0x00000006ff067e24 */ /* 0x000fe2000f8e00ff */
[----:B--2---:R-:W-:Y:S01]  /*78c0*/  MOV R11, UR5 ;  /* 0x00000005000b7c02 */ /* 0x004fe20008000f00 */
[----:B------:R-:W-:Y:S02]  /*78d0*/  IMAD.U32 R10, RZ, RZ, UR4 ;  /* 0x00000004ff0a7e24 */ /* 0x000fe4000f8e00ff */
[----:B------:R-:W-:Y:S07]  /*78e0*/  LEPC R20, `(.L_x_128) ;  /* 0x000000001014794e */ /* 0x000fee0000000000 */
[----:B-1--4-:R-:W-:Y:S05]  /*78f0*/  CALL.ABS.NOINC R2 ;  /* 0x0000000002007343 */ /* 0x012fea0003c00000 */
.L_x_128:
[C---:B-1----:R-:W-:Y:S01]  /*7900*/  SHF.L.U32 R40, R48.reuse, 0x10, RZ ;  /* 0x0000001030287819 */ /* 0x042fe200000006ff */
[----:B------:R-:W-:Y:S05]  /*7910*/  WARPSYNC.ALL ;  /* 0x0000000000007948 */ /* 0x000fea0003800000 */
[----:B------:R-:W-:Y:S01]  /*7920*/  R2UR UR4, R39 ;  /* 0x00000000270472ca */ /* 0x000fe200000e0000 */
[----:B------:R-:W-:Y:S01]  /*7930*/  BSSY.RECONVERGENT B0, `(.L_x_129) ;  /* 0x0000090000007945 */ /* 0x000fe20003800200 */
[----:B------:R-:W-:Y:S02]  /*7940*/  LOP3.LUT R43, R48, 0xffff0000, RZ, 0xc0, !PT ;  /* 0xffff0000302b7812 */ /* 0x000fe400078ec0ff */
[----:B------:R-:W-:Y:S02]  /*7950*/  LOP3.LUT R42, R49, 0xffff0000, RZ, 0xc0, !PT ;  /* 0xffff0000312a7812 */ /* 0x000fe400078ec0ff */
[----:B------:R-:W-:Y:S02]  /*7960*/  SHF.L.U32 R45, R51, 0x10, RZ ;  /* 0x00000010332d7819 */ /* 0x000fe400000006ff */
[----:B------:R-:W-:Y:S02]  /*7970*/  ISETP.NE.AND P6, PT, R98, RZ, PT ;  /* 0x000000ff6200720c */ /* 0x000fe40003fc5270 */
[----:B------:R-:W-:Y:S02]  /*7980*/  MOV R52, UR46 ;  /* 0x0000002e00347c02 */ /* 0x000fe40008000f00 */
[----:B------:R-:W-:Y:S01]  /*7990*/  MOV R61, UR47 ;  /* 0x0000002f003d7c02 */ /* 0x000fe20008000f00 */
[----:B----4-:R-:W1:Y:S01]  /*79a0*/  LDTM.x32 R4, tmem[UR4+0x20] ;  /* 0x00002004000479ee */ /* 0x010e6200082c0000 */
[----:B------:R-:W-:Y:S02]  /*79b0*/  LOP3.LUT R44, R75, 0xffff0000, RZ, 0xc0, !PT ;  /* 0xffff00004b2c7812 */ /* 0x000fe400078ec0ff */
[----:B------:R-:W-:Y:S02]  /*79c0*/  ISETP.NE.AND P0, PT, R95, RZ, PT ;  /* 0x000000ff5f00720c */ /* 0x000fe40003f05270 */
[----:B------:R-:W-:Y:S03]  /*79d0*/  LEA R62, R46, UR44, 0x3 ;  /* 0x0000002c2e3e7c11 */ /* 0x000fe6000f8e18ff */
[----:B------:R-:W-:Y:S02]  /*79e0*/  @P6 LEA R52, R52, UR44, 0x3 ;  /* 0x0000002c34346c11 */ /* 0x000fe4000f8e18ff */
[----:B------:R-:W-:Y:S02]  /*79f0*/  @P6 SHF.L.U32 R63, R90, 0x1f, RZ ;  /* 0x0000001f5a3f6819 */ /* 0x000fe400000006ff */
[----:B------:R-:W-:Y:S04]  /*7a00*/  @P6 IADD3 R52, PT, PT, R52, 0x60, RZ ;  /* 0x0000006034346810 */ /* 0x000fe80007ffe0ff */
[----:B------:R-:W-:Y:S01]  /*7a10*/  @P6 PRMT R61, R61, 0x654, R52 ;  /* 0x000006543d3d6816 */ /* 0x000fe20000000034 */
[C---:B-1----:R-:W-:Y:S01]  /*7a20*/  FMUL R0, R38.reuse, R4 ;  /* 0x0000000426007220 */ /* 0x042fe20000400000 */
[C---:B------:R-:W-:Y:S01]  /*7a30*/  FMUL R2, R38.reuse, R5 ;  /* 0x0000000526027220 */ /* 0x040fe20000400000 */
[C---:B------:R-:W-:Y:S01]  /*7a40*/  FMUL R3, R38.reuse, R6 ;  /* 0x0000000626037220 */ /* 0x040fe20000400000 */
[----:B------:R-:W-:Y:S01]  /*7a50*/  FMUL R7, R38, R7 ;  /* 0x0000000726077220 */ /* 0x000fe20000400000 */
[----:B------:R-:W-:Y:S01]  /*7a60*/  FFMA R0, R41, R40, R0 ;  /* 0x0000002829007223 */ /* 0x000fe20000000000 */
[----:B------:R-:W-:Y:S01]  /*7a70*/  SHF.L.U32 R40, R49, 0x10, RZ ;  /* 0x0000001031287819 */ /* 0x000fe200000006ff */
[C---:B------:R-:W-:Y:S01]  /*7a80*/  FFMA R2, R41.reuse, R43, R2 ;  /* 0x0000002b29027223 */ /* 0x040fe20000000002 */
[----:B------:R-:W-:Y:S01]  /*7a90*/  SHF.L.U32 R43, R50, 0x10, RZ ;  /* 0x00000010322b7819 */ /* 0x000fe200000006ff */
[C---:B------:R-:W-:Y:S01]  /*7aa0*/  FMUL R4, R38.reuse, R8 ;  /* 0x0000000826047220 */ /* 0x040fe20000400000 */
[----:B------:R-:W-:Y:S01]  /*7ab0*/  FMUL R5, R38, R9 ;  /* 0x0000000926057220 */ /* 0x000fe20000400000 */
[C---:B------:R-:W-:Y:S01]  /*7ac0*/  FFMA R3, R41.reuse, R40, R3 ;  /* 0x0000002829037223 */ /* 0x040fe20000000003 */
[----:B------:R-:W-:Y:S01]  /*7ad0*/  LOP3.LUT R40, R50, 0xffff0000, RZ, 0xc0, !PT ;  /* 0xffff000032287812 */ /* 0x000fe200078ec0ff */
[----:B------:R-:W-:Y:S01]  /*7ae0*/  FFMA R7, R41, R42, R7 ;  /* 0x0000002a29077223 */ /* 0x000fe20000000007 */
[----:B------:R-:W-:Y:S01]  /*7af0*/  LOP3.LUT R42, R51, 0xffff0000, RZ, 0xc0, !PT ;  /* 0xffff0000332a7812 */ /* 0x000fe200078ec0ff */
[----:B------:R-:W-:Y:S01]  /*7b00*/  FMUL R6, R38, R10 ;  /* 0x0000000a26067220 */ /* 0x000fe20000400000 */
[----:B------:R-:W-:Y:S01]  /*7b10*/  F2FP.BF16.F32.PACK_AB R52, R2, R0 ;  /* 0x000000000234723e */ /* 0x000fe200000010ff */
[----:B------:R-:W-:Y:S01]  /*7b20*/  FMUL R11, R38, R11 ;  /* 0x0000000b260b7220 */ /* 0x000fe20000400000 */
[----:B------:R-:W-:Y:S01]  /*7b30*/  F2FP.BF16.F32.PACK_AB R53, R7, R3 ;  /* 0x000000030735723e */ /* 0x000fe200000010ff */
        /* <DEDUP_REMOVED lines=20> */
[C---:B------:R-:W-:Y:S01]  /*7c80*/  FMUL R12, R38.reuse, R16 ;  /* 0x00000010260c7220 */ /* 0x040fe20000400000 */
        /* <DEDUP_REMOVED lines=13> */
[----:B------:R1:W-:Y:S01]  /*7d60*/  STS.128 [R93+0x2000], R52 ;  /* 0x002000345d007388 */ /* 0x0003e20000000c00 */
[----:B------:R-:W-:Y:S01]  /*7d70*/  F2FP.BF16.F32.PACK_AB R70, R13, R12 ;  /* 0x0000000c0d46723e */ /* 0x000fe200000010ff */
[----:B------:R-:W-:Y:S01]  /*7d80*/  FFMA R19, R41, R40, R19 ;  /* 0x0000002829137223 */ /* 0x000fe20000000013 */
[----:B------:R-:W-:Y:S01]  /*7d90*/  LOP3.LUT R40, R64, 0xffff0000, RZ, 0xc0, !PT ;  /* 0xffff000040287812 */ /* 0x000fe200078ec0ff */
[C---:B------:R-:W-:Y:S01]  /*7da0*/  FMUL R16, R38.reuse, R20 ;  /* 0x0000001426107220 */ /* 0x040fe20000400000 */
[C---:B------:R-:W-:Y:S01]  /*7db0*/  FMUL R17, R38.reuse, R21 ;  /* 0x0000001526117220 */ /* 0x040fe20000400000 */
[C---:B------:R-:W-:Y:S01]  /*7dc0*/  FMUL R18, R38.reuse, R22 ;  /* 0x0000001626127220 */ /* 0x040fe20000400000 */
[----:B------:R-:W-:Y:S01]  /*7dd0*/  F2FP.BF16.F32.PACK_AB R71, R19, R14 ;  /* 0x0000000e1347723e */ /* 0x000fe200000010ff */
[----:B------:R-:W-:Y:S01]  /*7de0*/  FMUL R23, R38, R23 ;  /* 0x0000001726177220 */ /* 0x000fe20000400000 */
[----:B------:R-:W-:Y:S01]  /*7df0*/  FFMA R16, R41, R43, R16 ;  /* 0x0000002b29107223 */ /* 0x000fe20000000010 */
[----:B------:R-:W-:Y:S01]  /*7e00*/  SHF.L.U32 R43, R67, 0x10, RZ ;  /* 0x00000010432b7819 */ /* 0x000fe200000006ff */
[C---:B------:R-:W-:Y:S01]  /*7e10*/  FFMA R17, R41.reuse, R40, R17 ;  /* 0x0000002829117223 */ /* 0x040fe20000000011 */
[----:B------:R1:W-:Y:S01]  /*7e20*/  STS.128 [R92+0x2010], R68 ;  /* 0x002010445c007388 */ /* 0x0003e20000000c00 */
        /* <DEDUP_REMOVED lines=8> */
[C---:B------:R-:W-:Y:S01]  /*7eb0*/  FMUL R22, R38.reuse, R26 ;  /* 0x0000001a26167220 */ /* 0x040fe20000400000 */
[----:B------:R-:W-:Y:S01]  /*7ec0*/  FFMA R20, R41, R40, R20 ;  /* 0x0000002829147223 */ /* 0x000fe20000000014 */
[----:B------:R-:W-:Y:S01]  /*7ed0*/  LOP3.LUT R40, R67, 0xffff0000, RZ, 0xc0, !PT ;  /* 0xffff000043287812 */ /* 0x000fe200078ec0ff */
[C---:B------:R-:W-:Y:S01]  /*7ee0*/  FFMA R21, R41.reuse, R42, R21 ;  /* 0x0000002a29157223 */ /* 0x040fe20000000015 */
[C---:B------:R-:W-:Y:S01]  /*7ef0*/  FFMA R22, R41.reuse, R43, R22 ;  /* 0x0000002b29167223 */ /* 0x040fe20000000016 */
[----:B------:R-:W-:Y:S01]  /*7f00*/  FMUL R27, R38, R27 ;  /* 0x0000001b261b7220 */ /* 0x000fe20000400000 */
[----:B------:R-:W-:Y:S01]  /*7f10*/  SHF.L.U32 R43, R72, 0x10, RZ ;  /* 0x00000010482b7819 */ /* 0x000fe200000006ff */
[----:B------:R-:W-:Y:S01]  /*7f20*/  FMUL R24, R38, R28 ;  /* 0x0000001c26187220 */ /* 0x000fe20000400000 */
[----:B------:R-:W-:Y:S01]  /*7f30*/  LOP3.LUT R42, R72, 0xffff0000, RZ, 0xc0, !PT ;  /* 0xffff0000482a7812 */ /* 0x000fe200078ec0ff */
[C---:B------:R-:W-:Y:S01]  /*7f40*/  FMUL R25, R38.reuse, R29 ;  /* 0x0000001d26197220 */ /* 0x040fe20000400000 */
[C---:B------:R-:W-:Y:S01]  /*7f50*/  FMUL R26, R38.reuse, R30 ;  /* 0x0000001e261a7220 */ /* 0x040fe20000400000 */
[C---:B------:R-:W-:Y:S01]  /*7f60*/  FFMA R27, R41.reuse, R40, R27 ;  /* 0x00000028291b7223 */ /* 0x040fe2000000001b */
[----:B------:R-:W-:Y:S01]  /*7f70*/  FFMA R24, R41, R43, R24 ;  /* 0x0000002b29187223 */ /* 0x000fe20000000018 */
[----:B------:R-:W-:Y:S01]  /*7f80*/  LOP3.LUT R40, R73, 0xffff0000, RZ, 0xc0, !PT ;  /* 0xffff000049287812 */ /* 0x000fe200078ec0ff */
[C---:B------:R-:W-:Y:S01]  /*7f90*/  FFMA R25, R41.reuse, R42, R25 ;  /* 0x0000002a29197223 */ /* 0x040fe20000000019 */
[----:B------:R-:W-:Y:S01]  /*7fa0*/  FMUL R31, R38, R31 ;  /* 0x0000001f261f7220 */ /* 0x000fe20000400000 */
[----:B------:R-:W-:Y:S01]  /*7fb0*/  SHF.L.U32 R43, R74, 0x10, RZ ;  /* 0x000000104a2b7819 */ /* 0x000fe200000006ff */
[----:B------:R-:W-:Y:S01]  /*7fc0*/  FFMA R26, R41, R45, R26 ;  /* 0x0000002d291a7223 */ /* 0x000fe2000000001a */
        /* <DEDUP_REMOVED lines=29> */
[----:B------:R-:W-:Y:S02]  /*81a0*/  UIADD3 UR9, UPT, UPT, UR49, 0x20, URZ ;  /* 0x0000002031097890 */ /* 0x000fe4000fffe0ff */
[----:B------:R-:W-:Y:S01]  /*81b0*/  UIADD3 UR8, UPT, UPT, UR44, 0x2200, URZ ;  /* 0x000022002c087890 */ /* 0x000fe2000fffe0ff */
[----:B------:R-:W-:Y:S01]  /*81c0*/  UMOV UR10, UR50 ;  /* 0x00000032000a7c82 */ /* 0x000fe20008000000 */
[----:B------:R-:W-:Y:S01]  /*81d0*/  UMOV UR11, UR36 ;  /* 0x00000024000b7c82 */ /* 0x000fe20008000000 */
[----:B---3--:R-:W-:Y:S04]  /*81e0*/  UIADD3 UR4, UP0, UPT, UR6, 0x680, URZ ;  /* 0x0000068006047890 */ /* 0x008fe8000ff1e0ff */
[----:B------:R-:W-:Y:S09]  /*81f0*/  UIADD3.X UR5, UPT, UPT, URZ, UR7, URZ, UP0, !UPT ;  /* 0x00000007ff057290 */ /* 0x000ff200087fe4ff */
[----:B------:R3:W-:Y:S01]  /*8200*/  UTMASTG.3D [UR8], [UR4] ;  /* 0x00000008040073b5 */ /* 0x0007e20008010000 */
[----:B------:R0:W-:Y:S01]  /*8210*/  UTMACMDFLUSH ;  /* 0x00000000000079b7 */ /* 0x0001e20000000000 */
[----:B---3--:R-:W-:Y:S04]  /*8220*/  DEPBAR.LE SB0, 0x1 ;  /* 0x000080400000791a */ /* 0x008fe80000000000 */
.L_x_130:
[----:B------:R-:W-:Y:S05]  /*8230*/  BSYNC.RECONVERGENT B0 ;  /* 0x0000000000007941 */ /* 0x000fea0003800200 */
.L_x_129:
[----:B------:R-:W-:Y:S01]  /*8240*/  BAR.SYNC.DEFER_BLOCKING 0x1, 0x80 ;  /* 0x0042000000007b1d */ /* 0x000fe20000010000 */
[----:B------:R-:W-:Y:S04]  /*8250*/  UIADD3 UR4, UPT, UPT, UR46, 0x1, URZ ;  /* 0x000000012e047890 */ /* 0x000fe8000fffe0ff */
[----:B------:R-:W-:Y:S04]  /*8260*/  UISETP.NE.AND UP0, UPT, UR4, 0x4, UPT ;  /* 0x000000040400788c */ /* 0x000fe8000bf05270 */
[----:B------:R-:W-:Y:S01]  /*8270*/  USEL UR45, UR4, URZ, UP0 ;  /* 0x000000ff042d7287 */ /* 0x000fe20008000000 */
[----:B------:R3:W-:Y:S01]  /*8280*/  @P6 SYNCS.ARRIVE.TRANS64.RED.A1T0 RZ, [R61+URZ], RZ ;  /* 0x000000ff3dff69a7 */ /* 0x0007e200081004ff */
[----:B------:R-:W-:Y:S01]  /*8290*/  BSSY B1, `(.L_x_131) ;  /* 0x0000017000017945 */ /* 0x000fe20003800000 */
[----:B------:R-:W4:Y:S02]  /*82a0*/  @P6 SYNCS.PHASECHK.TRANS64.TRYWAIT P0, [R62+URZ+0x40], R63 ;  /* 0x0000403f3e0065a7 */ /* 0x000f2400080011ff */
[----:B----4-:R-:W-:Y:S01]  /*82b0*/  @P6 SEL R47, RZ, 0x1, !P0 ;  /* 0x00000001ff2f6807 */ /* 0x010fe20004000000 */
[----:B---3--:R-:W-:Y:S06]  /*82c0*/  @!P6 BRA `(.L_x_132) ;  /* 0x00000000004ce947 */ /* 0x008fec0003800000 */
        /* <DEDUP_REMOVED lines=9> */
[----:B------:R-:W-:Y:S04]  /*8360*/  SHF.L.U32 R5, R90, 0x1f, RZ ;  /* 0x0000001f5a057819 */ /* 0x000fe800000006ff */
[----:B------:R-:W3:Y:S02]  /*8370*/  SYNCS.PHASECHK.TRANS64.TRYWAIT P0, [R62+URZ+0x40], R5 ;  /* 0x000040053e0075a7 */ /* 0x000ee400080011ff */
[----:B---3--:R-:W-:Y:S05]  /*8380*/  @!P0 BRA `(.L_x_135) ;  /* 0x0000002400c48947 */ /* 0x008fea0003800000 */
.L_x_134:
[----:B------:R-:W-:Y:S05]  /*8390*/  BSYNC B0 ;  /* 0x0000000000007941 */ /* 0x000fea0003800000 */
.L_x_133:
[----:B------:R-:W-:Y:S02]  /*83a0*/  ISETP.NE.AND P0, PT, R60, RZ, PT ;  /* 0x000000ff3c00720c */ /* 0x000fe40003f05270 */
[----:B------:R-:W-:Y:S11]  /*83b0*/  IADD3 R46, PT, PT, R46, 0x1, RZ ;  /* 0x000000012e2e7810 */ /* 0x000ff60007ffe0ff */
[----:B------:R4:W1:Y:S04]  /*83c0*/  @P0 LDS.128 R48, [R4] ;  /* 0x0000000004300984 */ /* 0x0008680000000c00 */
[----:B------:R4:W1:Y:S04]  /*83d0*/  @P0 LDS.128 R56, [R3+0x10] ;  /* 0x0000100003380984 */ /* 0x0008680000000c00 */
[----:B------:R4:W1:Y:S04]  /*83e0*/  @P0 LDS.128 R64, [R2+0x20] ;  /* 0x0000200002400984 */ /* 0x0008680000000c00 */
[----:B------:R4:W1:Y:S02]  /*83f0*/  @P0 LDS.128 R72, [R0+0x30] ;  /* 0x0000300000480984 */ /* 0x0008640000000c00 */
.L_x_132:
[----:B------:R-:W-:Y:S05]  /*8400*/  BSYNC B1 ;  /* 0x0000000000017941 */ /* 0x000fea0003800000 */
.L_x_131:
[----:B----4-:R-:W-:Y:S05]  /*8410*/  VIADD R0, R39, 0x40 ;  /* 0x0000004027007836 */ /* 0x010fea0000000000 */
        /* <DEDUP_REMOVED lines=9> */
[----:B------:R-:W4:Y:S01]  /*84b0*/  LDCU.64 UR6, c[0x4][0x78] ;  /* 0x01000f00ff0677ac */ /* 0x000f220008000a00 */
[----:B------:R-:W1:Y:S01]  /*84c0*/  LDC.64 R2, c[0x4][R3] ;  /* 0x0100000003027b82 */ /* 0x000e620000000a00 */
[----:B------:R-:W5:Y:S01]  /*84d0*/  LDCU.64 UR4, c[0x4][0x10] ;  /* 0x01000200ff0477ac */ /* 0x000f620008000a00 */
[----:B---3--:R-:W-:Y:S01]  /*84e0*/  MOV R5, UR9 ;  /* 0x0000000900057c02 */ /* 0x008fe20008000f00 */
[----:B------:R-:W-:Y:S01]  /*84f0*/  IMAD.U32 R4, RZ, RZ, UR8 ;  /* 0x00000008ff047e24 */ /* 0x000fe2000f8e00ff */
[----:B----4-:R-:W-:Y:S01]  /*8500*/  MOV R7, UR7 ;  /* 0x0000000700077c02 */ /* 0x010fe20008000f00 */
[----:B------:R-:W-:Y:S01]  /*8510*/  IMAD.U32 R6, RZ, RZ, UR6 ;  /* 0x00000006ff067e24 */ /* 0x000fe2000f8e00ff */
[----:B-----5:R-:W-:Y:S01]  /*8520*/  MOV R11, UR5 ;  /* 0x00000005000b7c02 */ /* 0x020fe20008000f00 */
[----:B------:R-:W-:Y:S02]  /*8530*/  IMAD.U32 R10, RZ, RZ, UR4 ;  /* 0x00000004ff0a7e24 */ /* 0x000fe4000f8e00ff */
[----:B------:R-:W-:Y:S07]  /*8540*/  LEPC R20, `(.L_x_136) ;  /* 0x000000001014794e */ /* 0x000fee0000000000 */
[----:B-12---:R-:W-:Y:S05]  /*8550*/  CALL.ABS.NOINC R2 ;  /* 0x0000000002007343 */ /* 0x006fea0003c00000 */
.L_x_136:
        /* <DEDUP_REMOVED lines=10> */
[----:B---3--:R-:W1:Y:S01]  /*8600*/  LDTM.x32 R4, tmem[UR4+0x40] ;  /* 0x00004004000479ee */ /* 0x008e6200082c0000 */
        /* <DEDUP_REMOVED lines=136> */
.L_x_138:
[----:B------:R-:W-:Y:S05]  /*8e90*/  BSYNC.RECONVERGENT B0 ;  /* 0x0000000000007941 */ /* 0x000fea0003800200 */
.L_x_137:
        /* <DEDUP_REMOVED lines=21> */
.L_x_142:
[----:B------:R-:W-:Y:S05]  /*8ff0*/  BSYNC B0 ;  /* 0x0000000000007941 */ /* 0x000fea0003800000 */
.L_x_141:
[----:B------:R-:W-:Y:S11]  /*9000*/  ISETP.NE.AND P0, PT, R60, RZ, PT ;  /* 0x000000ff3c00720c */ /* 0x000ff60003f05270 */
[----:B------:R-:W-:Y:S02]  /*9010*/  @!UPT UIADD3 URZ, UPT, UPT, URZ, URZ, URZ ;  /* 0x000000fffffff290 */ /* 0x000fe4000fffe0ff */
[----:B------:R4:W1:Y:S04]  /*9020*/  @P0 LDS.128 R48, [R3] ;  /* 0x0000000003300984 */ /* 0x0008680000000c00 */
[----:B------:R4:W1:Y:S04]  /*9030*/  @P0 LDS.128 R56, [R2+0x10] ;  /* 0x0000100002380984 */ /* 0x0008680000000c00 */
[----:B------:R4:W1:Y:S04]  /*9040*/  @P0 LDS.128 R64, [R0+0x20] ;  /* 0x0000200000400984 */ /* 0x0008680000000c00 */
[----:B------:R4:W1:Y:S02]  /*9050*/  @P0 LDS.128 R72, [R46+0x30] ;  /* 0x000030002e480984 */ /* 0x0008640000000c00 */
.L_x_140:
[----:B------:R-:W-:Y:S05]  /*9060*/  BSYNC B1 ;  /* 0x0000000000017941 */ /* 0x000fea0003800000 */
.L_x_139:
        /* <DEDUP_REMOVED lines=21> */
.L_x_144:
[----:B------:R-:W-:Y:S01]  /*91c0*/  ISETP.NE.AND P0, PT, R95, RZ, PT ;  /* 0x000000ff5f00720c */ /* 0x000fe20003f05270 */
[----:B------:R-:W-:Y:S05]  /*91d0*/  WARPSYNC.ALL ;  /* 0x0000000000007948 */ /* 0x000fea0003800000 */
[----:B------:R-:W-:Y:S01]  /*91e0*/  R2UR UR4, R39 ;  /* 0x00000000270472ca */ /* 0x000fe200000e0000 */
[----:B------:R-:W-:Y:S01]  /*91f0*/  BSSY.RECONVERGENT B0, `(.L_x_145) ;  /* 0x000008c000007945 */ /* 0x000fe20003800200 */
[C---:B-1----:R-:W-:Y:S02]  /*9200*/  SHF.L.U32 R40, R48.reuse, 0x10, RZ ;  /* 0x0000001030287819 */ /* 0x042fe400000006ff */
[----:B------:R-:W-:Y:S02]  /*9210*/  LOP3.LUT R42, R48, 0xffff0000, RZ, 0xc0, !PT ;  /* 0xffff0000302a7812 */ /* 0x000fe400078ec0ff */
[C---:B------:R-:W-:Y:S02]  /*9220*/  SHF.L.U32 R43, R49.reuse, 0x10, RZ ;  /* 0x00000010312b7819 */ /* 0x040fe400000006ff */
[----:B------:R-:W-:Y:S02]  /*9230*/  LOP3.LUT R44, R49, 0xffff0000, RZ, 0xc0, !PT ;  /* 0xffff0000312c7812 */ /* 0x000fe400078ec0ff */
[C---:B------:R-:W-:Y:S02]  /*9240*/  SHF.L.U32 R45, R50.reuse, 0x10, RZ ;  /* 0x00000010322d7819 */ /* 0x040fe400000006ff */
[----:B------:R-:W-:Y:S01]  /*9250*/  LOP3.LUT R46, R50, 0xffff0000, RZ, 0xc0, !PT ;  /* 0xffff0000322e7812 */ /* 0x000fe200078ec0ff */
[----:B---3--:R-:W1:Y:S01]  /*9260*/  LDTM.x32 R4, tmem[UR4+0x60] ;  /* 0x00006004000479ee */ /* 0x008e6200082c0000 */
[C---:B------:R-:W-:Y:S01]  /*9270*/  SHF.L.U32 R47, R51.reuse, 0x10, RZ ;  /* 0x00000010332f7819 */ /* 0x040fe200000006ff */
[----:B------:R-:W-:Y:S01]  /*9280*/  NOP ;  /* 0x0000000000007918 */ /* 0x000fe20000000000 */
[----:B------:R-:W-:Y:S02]  /*9290*/  LOP3.LUT R48, R51, 0xffff0000, RZ, 0xc0, !PT ;  /* 0xffff000033307812 */ /* 0x000fe400078ec0ff */
[C---:B------:R-:W-:Y:S02]  /*92a0*/  SHF.L.U32 R49, R56.reuse, 0x10, RZ ;  /* 0x0000001038317819 */ /* 0x040fe400000006ff */
[----:B------:R-:W-:Y:S02]  /*92b0*/  LOP3.LUT R51, R56, 0xffff0000, RZ, 0xc0, !PT ;  /* 0xffff000038337812 */ /* 0x000fe400078ec0ff */
[C---:B------:R-:W-:Y:S02]  /*92c0*/  SHF.L.U32 R50, R57.reuse, 0x10, RZ ;  /* 0x0000001039327819 */ /* 0x040fe400000006ff */
[----:B------:R-:W-:Y:S02]  /*92d0*/  LOP3.LUT R52, R57, 0xffff0000, RZ, 0xc0, !PT ;  /* 0xffff000039347812 */ /* 0x000fe400078ec0ff */
[C---:B------:R-:W-:Y:S02]  /*92e0*/  SHF.L.U32 R53, R58.reuse, 0x10, RZ ;  /* 0x000000103a357819 */ /* 0x040fe400000006ff */
[----:B------:R-:W-:Y:S02]  /*92f0*/  LOP3.LUT R54, R58, 0xffff0000, RZ, 0xc0, !PT ;  /* 0xffff00003a367812 */ /* 0x000fe400078ec0ff */
[----:B------:R-:W-:Y:S02]  /*9300*/  SHF.L.U32 R55, R59, 0x10, RZ ;  /* 0x000000103b377819 */ /* 0x000fe400000006ff */
[----:B------:R-:W-:Y:S02]  /*9310*/  IADD3 R99, PT, PT, R99, 0xd0, RZ ;  /* 0x000000d063637810 */ /* 0x000fe40007ffe0ff */
[----:B------:R-:W-:Y:S02]  /*9320*/  LOP3.LUT R56, R59, 0xffff0000, RZ, 0xc0, !PT ;  /* 0xffff00003b387812 */ /* 0x000fe400078ec0ff */
[----:B------:R-:W-:Y:S01]  /*9330*/  SHF.L.U32 R57, R64, 0x10, RZ ;  /* 0x0000001040397819 */ /* 0x000fe200000006ff */
[----:B-1----:R-:W-:Y:S01]  /*9340*/  FMUL R4, R38, R4 ;  /* 0x0000000426047220 */ /* 0x002fe20000400000 */
[----:B------:R-:W-:Y:S01]  /*9350*/  LOP3.LUT R58, R64, 0xffff0000, RZ, 0xc0, !PT ;  /* 0xffff0000403a7812 */ /* 0x000fe200078ec0ff */
[C---:B------:R-:W-:Y:S01]  /*9360*/  FMUL R5, R38.reuse, R5 ;  /* 0x0000000526057220 */ /* 0x040fe20000400000 */
[----:B------:R-:W-:Y:S01]  /*9370*/  LOP3.LUT R99, R99, 0xfefffff8, RZ, 0xc0, !PT ;  /* 0xfefffff863637812 */ /* 0x000fe200078ec0ff */
[C---:B------:R-:W-:Y:S01]  /*9380*/  FFMA R4, R41.reuse, R40, R4 ;  /* 0x0000002829047223 */ /* 0x040fe20000000004 */
[C---:B------:R-:W-:Y:S01]  /*9390*/  FMUL R6, R38.reuse, R6 ;  /* 0x0000000626067220 */ /* 0x040fe20000400000 */
[----:B------:R-:W-:Y:S01]  /*93a0*/  FFMA R5, R41, R42, R5 ;  /* 0x0000002a29057223 */ /* 0x000fe20000000005 */
[----:B------:R-:W-:Y:S01]  /*93b0*/  SHF.L.U32 R59, R65, 0x10, RZ ;  /* 0x00000010413b7819 */ /* 0x000fe200000006ff */
[----:B------:R1:W-:Y:S01]  /*93c0*/  SYNCS.ARRIVE.TRANS64.RED.A1T0 RZ, [R99+URZ], RZ ;  /* 0x000000ff63ff79a7 */ /* 0x0003e200081004ff */
[----:B------:R-:W-:Y:S01]  /*93d0*/  FFMA R6, R41, R43, R6 ;  /* 0x0000002b29067223 */ /* 0x000fe20000000006 */
[C---:B------:R-:W-:Y:S01]  /*93e0*/  FMUL R7, R38.reuse, R7 ;  /* 0x0000000726077220 */ /* 0x040fe20000400000 */
[----:B------:R-:W-:Y:S01]  /*93f0*/  F2FP.BF16.F32.PACK_AB R100, R5, R4 ;  /* 0x000000040564723e */ /* 0x000fe200000010ff */
[C---:B------:R-:W-:Y:S01]  /*9400*/  FMUL R8, R38.reuse, R8 ;  /* 0x0000000826087220 */ /* 0x040fe20000400000 */
[----:B------:R-:W-:Y:S01]  /*9410*/  FMUL R9, R38, R9 ;  /* 0x0000000926097220 */ /* 0x000fe20000400000 */
[----:B------:R-:W-:Y:S01]  /*9420*/  LOP3.LUT R60, R65, 0xffff0000, RZ, 0xc0, !PT ;  /* 0xffff0000413c7812 */ /* 0x000fe200078ec0ff */
[C---:B------:R-:W-:Y:S01]  /*9430*/  FFMA R7, R41.reuse, R44, R7 ;  /* 0x0000002c29077223 */ /* 0x040fe20000000007 */
[C---:B------:R-:W-:Y:S01]  /*9440*/  FFMA R8, R41.reuse, R45, R8 ;  /* 0x0000002d29087223 */ /* 0x040fe20000000008 */
[----:B------:R-:W-:Y:S01]  /*9450*/  SHF.L.U32 R61, R66, 0x10, RZ ;  /* 0x00000010423d7819 */ /* 0x000fe200000006ff */
[----:B------:R-:W-:Y:S01]  /*9460*/  FFMA R9, R41, R46, R9 ;  /* 0x0000002e29097223 */ /* 0x000fe20000000009 */
[C---:B------:R-:W-:Y:S01]  /*9470*/  FMUL R10, R38.reuse, R10 ;  /* 0x0000000a260a7220 */ /* 0x040fe20000400000 */
[----:B------:R-:W-:Y:S01]  /*9480*/  F2FP.BF16.F32.PACK_AB R101, R7, R6 ;  /* 0x000000060765723e */ /* 0x000fe200000010ff */
[C---:B------:R-:W-:Y:S01]  /*9490*/  FMUL R11, R38.reuse, R11 ;  /* 0x0000000b260b7220 */ /* 0x040fe20000400000 */
[----:B------:R-:W-:Y:S01]  /*94a0*/  FMUL R0, R38, R12 ;  /* 0x0000000c26007220 */ /* 0x000fe20000400000 */
[----:B------:R-:W-:Y:S01]  /*94b0*/  F2FP.BF16.F32.PACK_AB R102, R9, R8 ;  /* 0x000000080966723e */ /* 0x000fe200000010ff */
[C---:B------:R-:W-:Y:S01]  /*94c0*/  FFMA R10, R41.reuse, R47, R10 ;  /* 0x0000002f290a7223 */ /* 0x040fe2000000000a */
[C---:B------:R-:W-:Y:S01]  /*94d0*/  FFMA R11, R41.reuse, R48, R11 ;  /* 0x00000030290b7223 */ /* 0x040fe2000000000b */
[----:B------:R-:W-:Y:S01]  /*94e0*/  LOP3.LUT R62, R66, 0xffff0000, RZ, 0xc0, !PT ;  /* 0xffff0000423e7812 */ /* 0x000fe200078ec0ff */
[----:B------:R-:W-:Y:S01]  /*94f0*/  FFMA R0, R41, R49, R0 ;  /* 0x0000003129007223 */ /* 0x000fe20000000000 */
[C---:B------:R-:W-:Y:S01]  /*9500*/  FMUL R2, R38.reuse, R13 ;  /* 0x0000000d26027220 */ /* 0x040fe20000400000 */
[----:B------:R-:W-:Y:S01]  /*9510*/  SHF.L.U32 R63, R67, 0x10, RZ ;  /* 0x00000010433f7819 */ /* 0x000fe200000006ff */
[C---:B------:R-:W-:Y:S01]  /*9520*/  FMUL R3, R38.reuse, R14 ;  /* 0x0000000e26037220 */ /* 0x040fe20000400000 */
[----:B------:R-:W-:Y:S01]  /*9530*/  F2FP.BF16.F32.PACK_AB R103, R11, R10 ;  /* 0x0000000a0b67723e */ /* 0x000fe200000010ff */
[----:B------:R-:W-:Y:S01]  /*9540*/  FFMA R2, R41, R51, R2 ;  /* 0x0000003329027223 */ /* 0x000fe20000000002 */
[C---:B------:R-:W-:Y:S01]  /*9550*/  FMUL R15, R38.reuse, R15 ;  /* 0x0000000f260f7220 */ /* 0x040fe20000400000 */
[C---:B------:R-:W-:Y:S01]  /*9560*/  FMUL R12, R38.reuse, R16 ;  /* 0x00000010260c7220 */ /* 0x040fe20000400000 */
[----:B------:R-:W-:Y:S01]  /*9570*/  FMUL R13, R38, R17 ;  /* 0x00000011260d7220 */ /* 0x000fe20000400000 */
[----:B------:R1:W-:Y:S01]  /*9580*/  STS.128 [R93+0x6000], R100 ;  /* 0x006000645d007388 */ /* 0x0003e20000000c00 */
[----:B------:R-:W-:Y:S01]  /*9590*/  LOP3.LUT R64, R67, 0xffff0000, RZ, 0xc0, !PT ;  /* 0xffff000043407812 */ /* 0x000fe200078ec0ff */
[C---:B------:R-:W-:Y:S01]  /*95a0*/  FFMA R3, R41.reuse, R50, R3 ;  /* 0x0000003229037223 */ /* 0x040fe20000000003 */
[----:B------:R-:W-:Y:S01]  /*95b0*/  SHF.L.U32 R65, R72, 0x10, RZ ;  /* 0x0000001048417819 */ /* 0x000fe200000006ff */
[C---:B------:R-:W-:Y:S01]  /*95c0*/  FFMA R15, R41.reuse, R52, R15 ;  /* 0x00000034290f7223 */ /* 0x040fe2000000000f */
[----:B------:R-:W-:Y:S01]  /*95d0*/  F2FP.BF16.F32.PACK_AB R104, R2, R0 ;  /* 0x000000000268723e */ /* 0x000fe200000010ff */
[C---:B------:R-:W-:Y:S01]  /*95e0*/  FFMA R12, R41.reuse, R53, R12 ;  /* 0x00000035290c7223 */ /* 0x040fe2000000000c */
[C---:B------:R-:W-:Y:S01]  /*95f0*/  FFMA R13, R41.reuse, R54, R13 ;  /* 0x00000036290d7223 */ /* 0x040fe2000000000d */
[C---:B------:R-:W-:Y:S01]  /*9600*/  FMUL R14, R38.reuse, R18 ;  /* 0x00000012260e7220 */ /* 0x040fe20000400000 */
[C---:B------:R-:W-:Y:S01]  /*9610*/  FMUL R19, R38.reuse, R19 ;  /* 0x0000001326137220 */ /* 0x040fe20000400000 */
[C---:B------:R-:W-:Y:S01]  /*9620*/  FMUL R16, R38.reuse, R20 ;  /* 0x0000001426107220 */ /* 0x040fe20000400000 */
[C---:B------:R-:W-:Y:S01]  /*9630*/  FMUL R17, R38.reuse, R21 ;  /* 0x0000001526117220 */ /* 0x040fe20000400000 */
[C---:B------:R-:W-:Y:S01]  /*9640*/  FFMA R14, R41.reuse, R55, R14 ;  /* 0x00000037290e7223 */ /* 0x040fe2000000000e */
        /* <DEDUP_REMOVED lines=9> */
[----:B------:R-:W-:Y:S01]  /*96e0*/  FFMA R23, R41, R60, R23 ;  /* 0x0000003c29177223 */ /* 0x000fe20000000017 */
[C---:B------:R-:W-:Y:S01]  /*96f0*/  FMUL R27, R38.reuse, R27 ;  /* 0x0000001b261b7220 */ /* 0x040fe20000400000 */
[----:B------:R-:W-:Y:S01]  /*9700*/  F2FP.BF16.F32.PACK_AB R105, R15, R3 ;  /* 0x000000030f69723e */ /* 0x000fe200000010ff */
[----:B------:R-:W-:Y:S01]  /*9710*/  FFMA R20, R41, R61, R20 ;  /* 0x0000003d29147223 */ /* 0x000fe20000000014 */
[----:B------:R-:W-:Y:S01]  /*9720*/  F2FP.BF16.F32.PACK_AB R106, R13, R12 ;  /* 0x0000000c0d6a723e */ /* 0x000fe200000010ff */
[----:B------:R-:W-:Y:S01]  /*9730*/  FMUL R24, R38, R28 ;  /* 0x0000001c26187220 */ /* 0x000fe20000400000 */
[----:B------:R-:W-:Y:S01]  /*9740*/  F2FP.BF16.F32.PACK_AB R107, R19, R14 ;  /* 0x0000000e136b723e */ /* 0x000fe200000010ff */
[----:B------:R-:W-:Y:S01]  /*9750*/  FFMA R21, R41, R62, R21 ;  /* 0x0000003e29157223 */ /* 0x000fe20000000015 */
[----:B------:R-:W-:Y:S01]  /*9760*/  LOP3.LUT R66, R72, 0xffff0000, RZ, 0xc0, !PT ;  /* 0xffff000048427812 */ /* 0x000fe200078ec0ff */
[C---:B------:R-:W-:Y:S01]  /*9770*/  FMUL R25, R38.reuse, R29 ;  /* 0x0000001d26197220 */ /* 0x040fe20000400000 */
[----:B------:R-:W-:Y:S01]  /*9780*/  SHF.L.U32 R67, R73, 0x10, RZ ;  /* 0x0000001049437819 */ /* 0x000fe200000006ff */
[----:B------:R1:W-:Y:S01]  /*9790*/  STS.128 [R92+0x6010], R104 ;  /* 0x006010685c007388 */ /* 0x0003e20000000c00 */
[----:B------:R-:W-:Y:S01]  /*97a0*/  FFMA R22, R41, R63, R22 ;  /* 0x0000003f29167223 */ /* 0x000fe20000000016 */
[----:B------:R-:W-:Y:S01]  /*97b0*/  LOP3.LUT R68, R73, 0xffff0000, RZ, 0xc0, !PT ;  /* 0xffff000049447812 */ /* 0x000fe200078ec0ff */
[----:B------:R-:W-:Y:S01]  /*97c0*/  FMUL R26, R38, R30 ;  /* 0x0000001e261a7220 */ /* 0x000fe20000400000 */
[C---:B------:R-:W-:Y:S01]  /*97d0*/  FFMA R27, R41.reuse, R64, R27 ;  /* 0x00000040291b7223 */ /* 0x040fe2000000001b */
[----:B------:R-:W-:Y:S01]  /*97e0*/  SHF.L.U32 R69, R74, 0x10, RZ ;  /* 0x000000104a457819 */ /* 0x000fe200000006ff */
[----:B------:R-:W-:Y:S01]  /*97f0*/  FMUL R31, R38, R31 ;  /* 0x0000001f261f7220 */ /* 0x000fe20000400000 */
[C---:B------:R-:W-:Y:S01]  /*9800*/  FFMA R24, R41.reuse, R65, R24 ;  /* 0x0000004129187223 */ /* 0x040fe20000000018 */
[----:B------:R-:W-:Y:S01]  /*9810*/  LOP3.LUT R70, R74, 0xffff0000, RZ, 0xc0, !PT ;  /* 0xffff00004a467812 */ /* 0x000fe200078ec0ff */
[C---:B------:R-:W-:Y:S01]  /*9820*/  FMUL R28, R38.reuse, R32 ;  /* 0x00000020261c7220 */ /* 0x040fe20000400000 */
[----:B------:R-:W-:Y:S01]  /*9830*/  FFMA R25, R41, R66, R25 ;  /* 0x0000004229197223 */ /* 0x000fe20000000019 */
[----:B------:R-:W-:Y:S01]  /*9840*/  SHF.L.U32 R71, R75, 0x10, RZ ;  /* 0x000000104b477819 */ /* 0x000fe200000006ff */
[C---:B------:R-:W-:Y:S01]  /*9850*/  FMUL R29, R38.reuse, R33 ;  /* 0x00000021261d7220 */ /* 0x040fe20000400000 */
[----:B------:R-:W-:Y:S01]  /*9860*/  FFMA R26, R41, R67, R26 ;  /* 0x00000043291a7223 */ /* 0x000fe2000000001a */
[----:B------:R-:W-:Y:S01]  /*9870*/  LOP3.LUT R72, R75, 0xffff0000, RZ, 0xc0, !PT ;  /* 0xffff00004b487812 */ /* 0x000fe200078ec0ff */
        /* <DEDUP_REMOVED lines=8> */
[----:B------:R-:W-:Y:S01]  /*9900*/  FFMA R30, R41, R71, R30 ;  /* 0x00000047291e7223 */ /* 0x000fe2000000001e */
[----:B------:R-:W-:Y:S01]  /*9910*/  F2FP.BF16.F32.PACK_AB R111, R27, R22 ;  /* 0x000000161b6f723e */ /* 0x000fe200000010ff */
[----:B------:R-:W-:Y:S01]  /*9920*/  FFMA R35, R41, R72, R35 ;  /* 0x0000004829237223 */ /* 0x000fe20000000023 */
[----:B------:R-:W-:Y:S02]  /*9930*/  F2FP.BF16.F32.PACK_AB R112, R25, R24 ;  /* 0x000000181970723e */ /* 0x000fe400000010ff */
[----:B------:R-:W-:Y:S01]  /*9940*/  F2FP.BF16.F32.PACK_AB R113, R31, R26 ;  /* 0x0000001a1f71723e */ /* 0x000fe200000010ff */
[----:B------:R1:W-:Y:S01]  /*9950*/  STS.128 [R91+0x6020], R108 ;  /* 0x0060206c5b007388 */ /* 0x0003e20000000c00 */
        /* <DEDUP_REMOVED lines=21> */
.L_x_146:
[----:B------:R-:W-:Y:S05]  /*9ab0*/  BSYNC.RECONVERGENT B0 ;  /* 0x0000000000007941 */ /* 0x000fea0003800200 */
.L_x_145:
[----:B------:R-:W-:Y:S01]  /*9ac0*/  BAR.SYNC.DEFER_BLOCKING 0x1, 0x80 ;  /* 0x0042000000007b1d */ /* 0x000fe20000010000 */
[----:B------:R-:W-:Y:S01]  /*9ad0*/  UISETP.NE.AND UP0, UPT, UR52, -0x4, UPT ;  /* 0xfffffffc3400788c */ /* 0x000fe2000bf05270 */
[----:B------:R-:W-:Y:S08]  /*9ae0*/  IADD3 R0, PT, PT, R36, 0x1, RZ ;  /* 0x0000000124007810 */ /* 0x000ff00007ffe0ff */
[----:B------:R-:W-:Y:S05]  /*9af0*/  BRA.U !UP0, `(.L_x_147) ;  /* 0x0000000108287547 */ /* 0x000fea000b800000 */
[----:B------:R-:W-:Y:S01]  /*9b00*/  ISETP.NE.AND P0, PT, R98, RZ, PT ;  /* 0x000000ff6200720c */ /* 0x000fe20003f05270 */
[----:B------:R-:W-:Y:S01]  /*9b10*/  IMAD.U32 R3, RZ, RZ, UR46 ;  /* 0x0000002eff037e24 */ /* 0x000fe2000f8e00ff */
[----:B------:R-:W-:Y:S01]  /*9b20*/  UIADD3 UR4, UPT, UPT, UR46, 0x1, URZ ;  /* 0x000000012e047890 */ /* 0x000fe2000fffe0ff */
[----:B------:R-:W-:Y:S03]  /*9b30*/  IMAD.U32 R2, RZ, RZ, UR47 ;  /* 0x0000002fff027e24 */ /* 0x000fe6000f8e00ff */
[----:B------:R-:W-:Y:S04]  /*9b40*/  UISETP.NE.AND UP0, UPT, UR4, 0x4, UPT ;  /* 0x000000040400788c */ /* 0x000fe8000bf05270 */
[----:B------:R-:W-:Y:S03]  /*9b50*/  USEL UR46, UR4, URZ, UP0 ;  /* 0x000000ff042e7287 */ /* 0x000fe60008000000 */
[----:B------:R-:W-:Y:S05]  /*9b60*/  @P0 LEA R3, R3, UR44, 0x3 ;  /* 0x0000002c03030c11 */ /* 0x000fea000f8e18ff */
[----:B------:R-:W-:Y:S05]  /*9b70*/  @P0 VIADD R3, R3, 0x60 ;  /* 0x0000006003030836 */ /* 0x000fea0000000000 */
[----:B------:R-:W-:Y:S04]  /*9b80*/  @P0 PRMT R2, R2, 0x654, R3 ;  /* 0x0000065402020816 */ /* 0x000fe80000000003 */
[----:B------:R3:W-:Y:S03]  /*9b90*/  @P0 SYNCS.ARRIVE.TRANS64.RED.A1T0 RZ, [R2+URZ], RZ ;  /* 0x000000ff02ff09a7 */ /* 0x0007e600081004ff */
.L_x_147:
[----:B------:R-:W-:Y:S01]  /*9ba0*/  R2UR UR4, R82 ;  /* 0x00000000520472ca */ /* 0x000fe200000e0000 */
[----:B------:R-:W-:Y:S01]  /*9bb0*/  UISETP.NE.AND UP0, UPT, UR62, URZ, UPT ;  /* 0x000000ff3e00728c */ /* 0x000fe2000bf05270 */
[----:B------:R-:W-:Y:S01]  /*9bc0*/  ISETP.NE.AND P0, PT, R86, 0x2, PT ;  /* 0x000000025600780c */ /* 0x000fe20003f05270 */
[----:B------:R-:W-:Y:S01]  /*9bd0*/  UIADD3 UR20, UPT, UPT, UR37, UR63, URZ ;  /* 0x0000003f25147290 */ /* 0x000fe2000fffe0ff */
[----:B------:R-:W-:Y:S01]  /*9be0*/  ISETP.NE.AND P1, PT, R0, 0x4, PT ;  /* 0x000000040000780c */ /* 0x000fe20003f25270 */
[----:B------:R-:W-:Y:S01]  /*9bf0*/  UIADD3 UR52, UPT, UPT, UR52, 0x4, URZ ;  /* 0x0000000434347890 */ /* 0x000fe2000fffe0ff */
[----:B------:R-:W-:Y:S01]  /*9c00*/  SEL R3, RZ, 0x1, P0 ;  /* 0x00000001ff037807 */ /* 0x000fe20000000000 */
[----:B------:R-:W-:Y:S01]  /*9c10*/  UMOV UR36, UR61 ;  /* 0x0000003d00247c82 */ /* 0x000fe20008000000 */
[----:B---3--:R-:W-:Y:S02]  /*9c20*/  SEL R2, RZ, 0x1, P1 ;  /* 0x00000001ff027807 */ /* 0x008fe40000800000 */
[----:B------:R-:W-:Y:S02]  /*9c30*/  LOP3.LUT R88, R88, R3, RZ, 0x3c, !PT ;  /* 0x0000000358587212 */ /* 0x000fe400078e3cff */
[----:B------:R-:W-:Y:S01]  /*9c40*/  LOP3.LUT R89, R89, R2, RZ, 0x3c, !PT ;  /* 0x0000000259597212 */ /* 0x000fe200078e3cff */
[----:B------:R-:W-:Y:S01]  /*9c50*/  UIADD3 UR16, UPT, UPT, UR38, UR4, URZ ;  /* 0x0000000426107290 */ /* 0x000fe2000fffe0ff */
[----:B------:R-:W-:Y:S02]  /*9c60*/  SEL R86, R86, RZ, P0 ;  /* 0x000000ff56567207 */ /* 0x000fe40000000000 */
[----:B------:R-:W-:Y:S01]  /*9c70*/  SEL R36, R0, RZ, P1 ;  /* 0x000000ff00247207 */ /* 0x000fe20000800000 */
[----:B------:R-:W-:Y:S08]  /*9c80*/  BRA.U UP0, `(.L_x_148) ;  /* 0xffffffbd00e07547 */ /* 0x000ff0000b83ffff */
[----:B------:R-:W-:-:S13]  /*9c90*/  R2UR UR4, R83 ;  /* 0x00000000530472ca */ /* 0x000fda00000e0000 */
[----:B------:R-:W-:-:S09]  /*9ca0*/  UISETP.NE.AND UP0, UPT, UR4, URZ, UPT ;  /* 0x000000ff0400728c */ /* 0x000fd2000bf05270 */
[----:B------:R-:W-:Y:S05]  /*9cb0*/  BRA.U !UP0, `(.L_x_149) ;  /* 0x0000000108487547 */ /* 0x000fea000b800000 */
[----:B------:R-:W3:Y:S02]  /*9cc0*/  LDCU.64 UR4, c[0x0][0x890] ;  /* 0x00011200ff0477ac */ /* 0x000ee40008000a00 */
[----:B---3--:R-:W-:-:S04]  /*9cd0*/  UISETP.NE.U32.AND UP0, UPT, UR4, URZ, UPT ;  /* 0x000000ff0400728c */ /* 0x008fc8000bf05070 */
[----:B------:R-:W-:-:S09]  /*9ce0*/  UISETP.NE.AND.EX UP0, UPT, UR5, URZ, UPT, UP0 ;  /* 0x000000ff0500728c */ /* 0x000fd2000bf05300 */
[----:B------:R-:W-:Y:S05]  /*9cf0*/  BRA.U UP0, `(.L_x_150) ;  /* 0x00000001000c7547 */ /* 0x000fea000b800000 */
[----:B------:R-:W-:-:S13]  /*9d00*/  FSETP.NEU.AND P0, PT, R41, RZ, PT ;  /* 0x000000ff2900720b */ /* 0x000fda0003f0d000 */
[----:B------:R-:W-:Y:S05]  /*9d10*/  @!P0 EXIT ;  /* 0x000000000000894d */ /* 0x000fea0003800000 */
[----:B------:R-:W-:Y:S05]  /*9d20*/  BRA `(.L_x_149) ;  /* 0x00000000002c7947 */ /* 0x000fea0003800000 */
.L_x_150:
[----:B------:R-:W-:Y:S01]  /*9d30*/  ISETP.NE.AND P0, PT, R85, RZ, PT ;  /* 0x000000ff5500720c */ /* 0x000fe20003f05270 */
[----:B------:R-:W-:-:S12]  /*9d40*/  BSSY.RECONVERGENT B0, `(.L_x_149) ;  /* 0x0000009000007945 */ /* 0x000fd80003800200 */
[----:B------:R-:W-:Y:S05]  /*9d50*/  @P0 BRA `(.L_x_151) ;  /* 0x0000000000140947 */ /* 0x000fea0003800000 */
[----:B------:R-:W3:Y:S02]  /*9d60*/  LDCU.64 UR4, c[0x0][0x888] ;  /* 0x00011100ff0477ac */ /* 0x000ee40008000a00 */
[----:B---3--:R-:W-:-:S04]  /*9d70*/  ISETP.NE.U32.AND P0, PT, RZ, UR4, PT ;  /* 0x00000004ff007c0c */ /* 0x008fc8000bf05070 */
[----:B------:R-:W-:-:S13]  /*9d80*/  ISETP.NE.AND.EX P0, PT, RZ, UR5, PT, P0 ;  /* 0x00000005ff007c0c */ /* 0x000fda000bf05300 */
[----:B------:R-:W-:Y:S05]  /*9d90*/  @!P0 EXIT ;  /* 0x000000000000894d */ /* 0x000fea0003800000 */
[----:B------:R-:W-:Y:S05]  /*9da0*/  BRA `(.L_x_152) ;  /* 0x0000000000087947 */ /* 0x000fea0003800000 */
.L_x_151:
[----:B------:R-:W-:-:S13]  /*9db0*/  FSETP.NEU.AND P0, PT, R41, RZ, PT ;  /* 0x000000ff2900720b */ /* 0x000fda0003f0d000 */
[----:B------:R-:W-:Y:S05]  /*9dc0*/  @!P0 EXIT ;  /* 0x000000000000894d */ /* 0x000fea0003800000 */
.L_x_152:
[----:B------:R-:W-:Y:S05]  /*9dd0*/  BSYNC.RECONVERGENT B0 ;  /* 0x0000000000007941 */ /* 0x000fea0003800200 */
.L_x_149:
[----:B------:R-:W-:Y:S01]  /*9de0*/  ULEA UR4, UR46, UR44, 0x3 ;  /* 0x0000002c2e047291 */ /* 0x000fe2000f8e18ff */
[----:B------:R-:W-:-:S04]  /*9df0*/  DEPBAR.LE SB0, 0x0 ;  /* 0x000080000000791a */ /* 0x000fc80000000000 */
[----:B------:R-:W-:-:S04]  /*9e00*/  UIADD3 UR4, UPT, UPT, UR4, 0x60, URZ ;  /* 0x0000006004047890 */ /* 0x000fc8000fffe0ff */
[----:B------:R-:W-:-:S09]  /*9e10*/  UPRMT UR4, UR47, 0x654, UR4 ;  /* 0x000006542f047896 */ /* 0x000fd20008000004 */
[----:B------:R-:W-:Y:S01]  /*9e20*/  SYNCS.ARRIVE.TRANS64.RED.A1T0 RZ, [UR4], RZ ;  /* 0x000000ffffff79a7 */ /* 0x000fe20008100404 */
[----:B------:R-:W-:Y:S05]  /*9e30*/  EXIT ;  /* 0x000000000000794d */ /* 0x000fea0003800000 */
.L_x_24:
[----:B--2---:R2:W3:Y:S02]  /*9e40*/  SYNCS.PHASECHK.TRANS64.TRYWAIT P0, [R3+URZ+0x100], R2 ;  /* 0x00010002030075a7 */ /* 0x0044e400080011ff */
[----:B---3--:R-:W-:Y:S05]  /*9e50*/  @!P0 NANOSLEEP.SYNCS 0x989680 ;  /* 0x009896800000895d */ /* 0x008fea0003900000 */
[----:B------:R-:W3:Y:S02]  /*9e60*/  @!P0 SYNCS.PHASECHK.TRANS64 P0, [R3+URZ+0x100], R2 ;  /* 0x00010002030085a7 */ /* 0x000ee400080010ff */
[----:B---3--:R-:W-:Y:S05]  /*9e70*/  @!P0 BRA `(.L_x_24) ;  /* 0xfffffffc00f08947 */ /* 0x008fea000383ffff */
[----:B------:R-:W-:Y:S05]  /*9e80*/  BRA `(.L_x_153) ;  /* 0xffffff7800f07947 */ /* 0x000fea000383ffff */
.L_x_27:
[----:B-1----:R-:W-:-:S07]  /*9e90*/  MOV R0, UR5 ;  /* 0x0000000500007c02 */ /* 0x002fce0008000f00 */
.L_x_154:
[----:B-1----:R1:W2:Y:S02]  /*9ea0*/  SYNCS.PHASECHK.TRANS64.TRYWAIT P0, [R0+URZ+0x20], R3 ;  /* 0x00002003000075a7 */ /* 0x0022a400080011ff */
[----:B--2---:R-:W-:Y:S05]  /*9eb0*/  @!P0 NANOSLEEP.SYNCS 0x989680 ;  /* 0x009896800000895d */ /* 0x004fea0003900000 */
[----:B------:R-:W2:Y:S02]  /*9ec0*/  @!P0 SYNCS.PHASECHK.TRANS64 P0, [R0+URZ+0x20], R3 ;  /* 0x00002003000085a7 */ /* 0x000ea400080010ff */
[----:B--2---:R-:W-:Y:S05]  /*9ed0*/  @!P0 BRA `(.L_x_154) ;  /* 0xfffffffc00f08947 */ /* 0x004fea000383ffff */
[----:B------:R-:W-:Y:S05]  /*9ee0*/  BRA `(.L_x_26) ;  /* 0xffffff7c00487947 */ /* 0x000fea000383ffff */
.L_x_36:
[----:B-1----:R-:W-:-:S07]  /*9ef0*/  MOV R0, UR6 ;  /* 0x0000000600007c02 */ /* 0x002fce0008000f00 */
.L_x_155:
[----:B-1----:R1:W2:Y:S02]  /*9f00*/  SYNCS.PHASECHK.TRANS64.TRYWAIT P0, [R0+URZ+0x20], R3 ;  /* 0x00002003000075a7 */ /* 0x0022a400080011ff */
[----:B--2---:R-:W-:Y:S05]  /*9f10*/  @!P0 NANOSLEEP.SYNCS 0x989680 ;  /* 0x009896800000895d */ /* 0x004fea0003900000 */
[----:B------:R-:W2:Y:S02]  /*9f20*/  @!P0 SYNCS.PHASECHK.TRANS64 P0, [R0+URZ+0x20], R3 ;  /* 0x00002003000085a7 */ /* 0x000ea400080010ff */
[----:B--2---:R-:W-:Y:S05]  /*9f30*/  @!P0 BRA `(.L_x_155) ;  /* 0xfffffffc00f08947 */ /* 0x004fea000383ffff */
[----:B------:R-:W-:Y:S05]  /*9f40*/  BRA `(.L_x_35) ;  /* 0xffffff8000547947 */ /* 0x000fea000383ffff */
.L_x_43:
[----:B-1----:R1:W4:Y:S02]  /*9f50*/  SYNCS.PHASECHK.TRANS64.TRYWAIT P0, [R3+URZ+0x90], R0 ;  /* 0x00009000030075a7 */ /* 0x00232400080011ff */
[----:B----4-:R-:W-:Y:S05]  /*9f60*/  @!P0 NANOSLEEP.SYNCS 0x989680 ;  /* 0x009896800000895d */ /* 0x010fea0003900000 */
[----:B------:R-:W4:Y:S02]  /*9f70*/  @!P0 SYNCS.PHASECHK.TRANS64 P0, [R3+URZ+0x90], R0 ;  /* 0x00009000030085a7 */ /* 0x000f2400080010ff */
[----:B----4-:R-:W-:Y:S05]  /*9f80*/  @!P0 BRA `(.L_x_43) ;  /* 0xfffffffc00f08947 */ /* 0x010fea000383ffff */
[----:B------:R-:W-:Y:S05]  /*9f90*/  BRA `(.L_x_156) ;  /* 0xffffff8400407947 */ /* 0x000fea000383ffff */
.L_x_47:
[----:B-1----:R-:W-:-:S07]  /*9fa0*/  MOV R0, UR4 ;  /* 0x0000000400007c02 */ /* 0x002fce0008000f00 */
.L_x_157:
[----:B-1----:R1:W2:Y:S02]  /*9fb0*/  SYNCS.PHASECHK.TRANS64.TRYWAIT P0, [R0+URZ], R3 ;  /* 0x00000003000075a7 */ /* 0x0022a400080011ff */
[----:B--2---:R-:W-:Y:S05]  /*9fc0*/  @!P0 NANOSLEEP.SYNCS 0x989680 ;  /* 0x009896800000895d */ /* 0x004fea0003900000 */
[----:B------:R-:W2:Y:S02]  /*9fd0*/  @!P0 SYNCS.PHASECHK.TRANS64 P0, [R0+URZ], R3 ;  /* 0x00000003000085a7 */ /* 0x000ea400080010ff */
[----:B--2---:R-:W-:Y:S05]  /*9fe0*/  @!P0 BRA `(.L_x_157) ;  /* 0xfffffffc00f08947 */ /* 0x004fea000383ffff */
[----:B------:R-:W-:Y:S05]  /*9ff0*/  BRA `(.L_x_158) ;  /* 0xffffff8800e87947 */ /* 0x000fea000383ffff */
.L_x_48:
[----:B------:R-:W-:-:S07]  /*a000*/  MOV R0, UR5 ;  /* 0x0000000500007c02 */ /* 0x000fce0008000f00 */
.L_x_159:
[----:B-1----:R1:W2:Y:S02]  /*a010*/  SYNCS.PHASECHK.TRANS64.TRYWAIT P0, [R0+URZ], R3 ;  /* 0x00000003000075a7 */ /* 0x0022a400080011ff */
[----:B--2---:R-:W-:Y:S05]  /*a020*/  @!P0 NANOSLEEP.SYNCS 0x989680 ;  /* 0x009896800000895d */ /* 0x004fea0003900000 */
[----:B------:R-:W2:Y:S02]  /*a030*/  @!P0 SYNCS.PHASECHK.TRANS64 P0, [R0+URZ], R3 ;  /* 0x00000003000085a7 */ /* 0x000ea400080010ff */
[----:B--2---:R-:W-:Y:S05]  /*a040*/  @!P0 BRA `(.L_x_159) ;  /* 0xfffffffc00f08947 */ /* 0x004fea000383ffff */
[----:B------:R-:W-:Y:S05]  /*a050*/  BRA `(.L_x_160) ;  /* 0xffffff8800f47947 */ /* 0x000fea000383ffff */
.L_x_49:
[----:B------:R-:W-:-:S07]  /*a060*/  MOV R0, UR5 ;  /* 0x0000000500007c02 */ /* 0x000fce0008000f00 */
.L_x_161:
[----:B-1----:R1:W2:Y:S02]  /*a070*/  SYNCS.PHASECHK.TRANS64.TRYWAIT P0, [R0+URZ], R3 ;  /* 0x00000003000075a7 */ /* 0x0022a400080011ff */
[----:B--2---:R-:W-:Y:S05]  /*a080*/  @!P0 NANOSLEEP.SYNCS 0x989680 ;  /* 0x009896800000895d */ /* 0x004fea0003900000 */
[----:B------:R-:W2:Y:S02]  /*a090*/  @!P0 SYNCS.PHASECHK.TRANS64 P0, [R0+URZ], R3 ;  /* 0x00000003000085a7 */ /* 0x000ea400080010ff */
[----:B--2---:R-:W-:Y:S05]  /*a0a0*/  @!P0 BRA `(.L_x_161) ;  /* 0xfffffffc00f08947 */ /* 0x004fea000383ffff */
[----:B------:R-:W-:Y:S05]  /*a0b0*/  BRA `(.L_x_162) ;  /* 0xffffff8c00007947 */ /* 0x000fea000383ffff */
.L_x_52:
[----:B-1----:R1:W2:Y:S02]  /*a0c0*/  SYNCS.PHASECHK.TRANS64.TRYWAIT P0, [R2+URZ+0xf0], R5 ;  /* 0x0000f005020075a7 */ /* 0x0022a400080011ff */
[----:B--2---:R-:W-:Y:S05]  /*a0d0*/  @!P0 NANOSLEEP.SYNCS 0x989680 ;  /* 0x009896800000895d */ /* 0x004fea0003900000 */
[----:B------:R-:W2:Y:S02]  /*a0e0*/  @!P0 SYNCS.PHASECHK.TRANS64 P0, [R2+URZ+0xf0], R5 ;  /* 0x0000f005020085a7 */ /* 0x000ea400080010ff */
[----:B--2---:R-:W-:Y:S05]  /*a0f0*/  @!P0 BRA `(.L_x_52) ;  /* 0xfffffffc00f08947 */ /* 0x004fea000383ffff */
[----:B------:R-:W-:Y:S05]  /*a100*/  BRA `(.L_x_163) ;  /* 0xffffff8c005c7947 */ /* 0x000fea000383ffff */
.L_x_53:
[----:B------:R-:W-:-:S07]  /*a110*/  MOV R2, UR4 ;  /* 0x0000000400027c02 */ /* 0x000fce0008000f00 */
.L_x_164:
[----:B-1----:R1:W2:Y:S02]  /*a120*/  SYNCS.PHASECHK.TRANS64.TRYWAIT P0, [R2+URZ+0xa0], R5 ;  /* 0x0000a005020075a7 */ /* 0x0022a400080011ff */
[----:B--2---:R-:W-:Y:S05]  /*a130*/  @!P0 NANOSLEEP.SYNCS 0x989680 ;  /* 0x009896800000895d */ /* 0x004fea0003900000 */
[----:B------:R-:W2:Y:S02]  /*a140*/  @!P0 SYNCS.PHASECHK.TRANS64 P0, [R2+URZ+0xa0], R5 ;  /* 0x0000a005020085a7 */ /* 0x000ea400080010ff */
[----:B--2---:R-:W-:Y:S05]  /*a150*/  @!P0 BRA `(.L_x_164) ;  /* 0xfffffffc00f08947 */ /* 0x004fea000383ffff */
[----:B------:R-:W-:Y:S05]  /*a160*/  BRA `(.L_x_165) ;  /* 0xffffff8c006c7947 */ /* 0x000fea000383ffff */
.L_x_54:
[----:B-1----:R1:W2:Y:S02]  /*a170*/  SYNCS.PHASECHK.TRANS64.TRYWAIT P1, [R2+URZ+0x90], R5 ;  /* 0x00009005020075a7 */ /* 0x0022a400080211ff */
[----:B--2---:R-:W-:Y:S05]  /*a180*/  @!P1 NANOSLEEP.SYNCS 0x989680 ;  /* 0x009896800000995d */ /* 0x004fea0003900000 */
[----:B------:R-:W2:Y:S02]  /*a190*/  @!P1 SYNCS.PHASECHK.TRANS64 P1, [R2+URZ+0x90], R5 ;  /* 0x00009005020095a7 */ /* 0x000ea400080210ff */
[----:B--2---:R-:W-:Y:S05]  /*a1a0*/  @!P1 BRA `(.L_x_54) ;  /* 0xfffffffc00f09947 */ /* 0x004fea000383ffff */
[----:B------:R-:W-:Y:S05]  /*a1b0*/  BRA `(.L_x_166) ;  /* 0xffffff8c009c7947 */ /* 0x000fea000383ffff */
.L_x_57:
[----:B------:R-:W-:-:S07]  /*a1c0*/  MOV R0, UR4 ;  /* 0x0000000400007c02 */ /* 0x000fce0008000f00 */
.L_x_167:
[----:B-1----:R1:W2:Y:S02]  /*a1d0*/  SYNCS.PHASECHK.TRANS64.TRYWAIT P0, [R0+URZ+0xa0], R3 ;  /* 0x0000a003000075a7 */ /* 0x0022a400080011ff */
[----:B--2---:R-:W-:Y:S05]  /*a1e0*/  @!P0 NANOSLEEP.SYNCS 0x989680 ;  /* 0x009896800000895d */ /* 0x004fea0003900000 */
[----:B------:R-:W2:Y:S02]  /*a1f0*/  @!P0 SYNCS.PHASECHK.TRANS64 P0, [R0+URZ+0xa0], R3 ;  /* 0x0000a003000085a7 */ /* 0x000ea400080010ff */
[----:B--2---:R-:W-:Y:S05]  /*a200*/  @!P0 BRA `(.L_x_167) ;  /* 0xfffffffc00f08947 */ /* 0x004fea000383ffff */
[----:B------:R-:W-:Y:S05]  /*a210*/  BRA `(.L_x_56) ;  /* 0xffffff8c00f07947 */ /* 0x000fea000383ffff */
.L_x_66:
[----:B-1----:R-:W-:-:S04]  /*a220*/  MOV R0, UR5 ;  /* 0x0000000500007c02 */ /* 0x002fc80008000f00 */
[----:B------:R1:W2:Y:S03]  /*a230*/  SYNCS.PHASECHK.TRANS64.TRYWAIT P0, [R0+URZ+0x8], R7 ;  /* 0x00000807000075a7 */ /* 0x0002a600080011ff */
[----:B--2---:R-:W-:Y:S05]  /*a240*/  @!P0 NANOSLEEP.SYNCS 0x989680 ;  /* 0x009896800000895d */ /* 0x004fea0003900000 */
[----:B------:R-:W2:Y:S02]  /*a250*/  @!P0 SYNCS.PHASECHK.TRANS64 P0, [R0+URZ+0x8], R7 ;  /* 0x00000807000085a7 */ /* 0x000ea400080010ff */
[----:B--2---:R-:W-:Y:S05]  /*a260*/  @!P0 BRA `(.L_x_66) ;  /* 0xfffffffc00ec8947 */ /* 0x004fea000383ffff */
[----:B------:R-:W-:Y:S05]  /*a270*/  BRA `(.L_x_65) ;  /* 0xffffff9000a47947 */ /* 0x000fea000383ffff */
.L_x_68:
[----:B------:R-:W-:Y:S01]  /*a280*/  BSSY B0, `(.L_x_168) ;  /* 0x0000006000007945 */ /* 0x000fe20003800000 */
[----:B------:R-:W-:-:S07]  /*a290*/  MOV R15, 0xffffffff ;  /* 0xffffffff000f7802 */ /* 0x000fce0000000f00 */
[----:B-1---5:R-:W-:Y:S05]  /*a2a0*/  WARPSYNC.COLLECTIVE R15, `(.L_x_169) ;  /* 0x000000000f0c7348 */ /* 0x022fea0003c00000 */
[----:B------:R-:W-:Y:S02]  /*a2b0*/  ELECT P6, UR79, PT ;  /* 0x00000000004f782f */ /* 0x000fe400038c0000 */
[----:B------:R-:W-:Y:S01]  /*a2c0*/  MOV R14, UR79 ;  /* 0x0000004f000e7c02 */ /* 0x000fe20008000f00 */
[----:B-1---5:R-:W-:Y:S10]  /*a2d0*/  ENDCOLLECTIVE ;  /* 0x000000000000791b */ /* 0x022ff40003800000 */
.L_x_169:
[----:B------:R-:W-:Y:S05]  /*a2e0*/  BSYNC B0 ;  /* 0x0000000000007941 */ /* 0x000fea0003800000 */
.L_x_168:
[----:B------:R-:W-:Y:S01]  /*a2f0*/  PLOP3.LUT P0, PT, P6, PT, PT, 0x80, 0x8 ;  /* 0x000000000008781c */ /* 0x000fe2000370f070 */
[----:B------:R-:W-:-:S12]  /*a300*/  BRA `(.L_x_170) ;  /* 0xffffff9000d07947 */ /* 0x000fd8000383ffff */
.L_x_70:
[----:B-1----:R-:W-:-:S04]  /*a310*/  MOV R0, UR5 ;  /* 0x0000000500007c02 */ /* 0x002fc80008000f00 */
[----:B------:R1:W2:Y:S03]  /*a320*/  SYNCS.PHASECHK.TRANS64.TRYWAIT P0, [R0+URZ+0x8], R5 ;  /* 0x00000805000075a7 */ /* 0x0002a600080011ff */
[----:B--2---:R-:W-:Y:S05]  /*a330*/  @!P0 NANOSLEEP.SYNCS 0x989680 ;  /* 0x009896800000895d */ /* 0x004fea0003900000 */
[----:B------:R-:W2:Y:S02]  /*a340*/  @!P0 SYNCS.PHASECHK.TRANS64 P0, [R0+URZ+0x8], R5 ;  /* 0x00000805000085a7 */ /* 0x000ea400080010ff */
[----:B--2---:R-:W-:Y:S05]  /*a350*/  @!P0 BRA `(.L_x_70) ;  /* 0xfffffffc00ec8947 */ /* 0x004fea000383ffff */
[----:B------:R-:W-:Y:S05]  /*a360*/  BRA `(.L_x_69) ;  /* 0xffffff9000d47947 */ /* 0x000fea000383ffff */
.L_x_71:
[----:B-1----:R1:W2:Y:S02]  /*a370*/  SYNCS.PHASECHK.TRANS64.TRYWAIT P0, [R0+URZ+0x90], R5 ;  /* 0x00009005000075a7 */ /* 0x0022a400080011ff */
[----:B--2---:R-:W-:Y:S05]  /*a380*/  @!P0 NANOSLEEP.SYNCS 0x989680 ;  /* 0x009896800000895d */ /* 0x004fea0003900000 */
[----:B------:R-:W2:Y:S02]  /*a390*/  @!P0 SYNCS.PHASECHK.TRANS64 P0, [R0+URZ+0x90], R5 ;  /* 0x00009005000085a7 */ /* 0x000ea400080010ff */
[----:B--2---:R-:W-:Y:S05]  /*a3a0*/  @!P0 BRA `(.L_x_71) ;  /* 0xfffffffc00f08947 */ /* 0x004fea000383ffff */
[----:B------:R-:W-:Y:S05]  /*a3b0*/  BRA `(.L_x_171) ;  /* 0xffffff9400e07947 */ /* 0x000fea000383ffff */
.L_x_73:
[----:B------:R-:W-:-:S07]  /*a3c0*/  MOV R0, UR46 ;  /* 0x0000002e00007c02 */ /* 0x000fce0008000f00 */
.L_x_172:
[----:B-1----:R1:W2:Y:S02]  /*a3d0*/  SYNCS.PHASECHK.TRANS64.TRYWAIT P0, [R0+URZ+0xd0], R5 ;  /* 0x0000d005000075a7 */ /* 0x0022a400080011ff */
[----:B--2---:R-:W-:Y:S05]  /*a3e0*/  @!P0 NANOSLEEP.SYNCS 0x989680 ;  /* 0x009896800000895d */ /* 0x004fea0003900000 */
[----:B------:R-:W2:Y:S02]  /*a3f0*/  @!P0 SYNCS.PHASECHK.TRANS64 P0, [R0+URZ+0xd0], R5 ;  /* 0x0000d005000085a7 */ /* 0x000ea400080010ff */
[----:B--2---:R-:W-:Y:S05]  /*a400*/  @!P0 BRA `(.L_x_172) ;  /* 0xfffffffc00f08947 */ /* 0x004fea000383ffff */
[----:B------:R-:W-:Y:S05]  /*a410*/  BRA `(.L_x_173) ;  /* 0xffffff98002c7947 */ /* 0x000fea000383ffff */
.L_x_76:
[----:B------:R-:W-:Y:S07]  /*a420*/  MOV R0, UR7 ;  /* 0x0000000700007c02 */ /* 0x000fee0008000f00 */
.L_x_174:
[----:B-1----:R1:W2:Y:S02]  /*a430*/  SYNCS.PHASECHK.TRANS64.TRYWAIT P0, [R0+URZ], R5 ;  /* 0x00000005000075a7 */ /* 0x0022a400080011ff */
[----:B--2---:R-:W-:Y:S05]  /*a440*/  @!P0 NANOSLEEP.SYNCS 0x989680 ;  /* 0x009896800000895d */ /* 0x004fea0003900000 */
[----:B------:R-:W2:Y:S02]  /*a450*/  @!P0 SYNCS.PHASECHK.TRANS64 P0, [R0+URZ], R5 ;  /* 0x00000005000085a7 */ /* 0x000ea400080010ff */
[----:B--2---:R-:W-:Y:S05]  /*a460*/  @!P0 BRA `(.L_x_174) ;  /* 0xfffffffc00f08947 */ /* 0x004fea000383ffff */
[----:B------:R-:W-:Y:S05]  /*a470*/  BRA `(.L_x_75) ;  /* 0xffffff9800407947 */ /* 0x000fea000383ffff */
.L_x_80:
[----:B-1----:R-:W-:-:S07]  /*a480*/  MOV R0, UR4 ;  /* 0x0000000400007c02 */ /* 0x002fce0008000f00 */
.L_x_175:
[----:B-1----:R1:W2:Y:S02]  /*a490*/  SYNCS.PHASECHK.TRANS64.TRYWAIT P0, [R0+URZ], R3 ;  /* 0x00000003000075a7 */ /* 0x0022a400080011ff */
[----:B--2---:R-:W-:Y:S05]  /*a4a0*/  @!P0 NANOSLEEP.SYNCS 0x989680 ;  /* 0x009896800000895d */ /* 0x004fea0003900000 */
[----:B------:R-:W2:Y:S02]  /*a4b0*/  @!P0 SYNCS.PHASECHK.TRANS64 P0, [R0+URZ], R3 ;  /* 0x00000003000085a7 */ /* 0x000ea400080010ff */
[----:B--2---:R-:W-:Y:S05]  /*a4c0*/  @!P0 BRA `(.L_x_175) ;  /* 0xfffffffc00f08947 */ /* 0x004fea000383ffff */
[----:B------:R-:W-:Y:S05]  /*a4d0*/  BRA `(.L_x_176) ;  /* 0xffffff9c00847947 */ /* 0x000fea000383ffff */
.L_x_81:
[----:B------:R-:W-:-:S07]  /*a4e0*/  MOV R0, UR5 ;  /* 0x0000000500007c02 */ /* 0x000fce0008000f00 */
.L_x_177:
[----:B-1----:R1:W2:Y:S02]  /*a4f0*/  SYNCS.PHASECHK.TRANS64.TRYWAIT P0, [R0+URZ], R3 ;  /* 0x00000003000075a7 */ /* 0x0022a400080011ff */
[----:B--2---:R-:W-:Y:S05]  /*a500*/  @!P0 NANOSLEEP.SYNCS 0x989680 ;  /* 0x009896800000895d */ /* 0x004fea0003900000 */
[----:B------:R-:W2:Y:S02]  /*a510*/  @!P0 SYNCS.PHASECHK.TRANS64 P0, [R0+URZ], R3 ;  /* 0x00000003000085a7 */ /* 0x000ea400080010ff */
[----:B--2---:R-:W-:Y:S05]  /*a520*/  @!P0 BRA `(.L_x_177) ;  /* 0xfffffffc00f08947 */ /* 0x004fea000383ffff */
[----:B------:R-:W-:Y:S05]  /*a530*/  BRA `(.L_x_178) ;  /* 0xffffff9c00907947 */ /* 0x000fea000383ffff */
.L_x_82:
[----:B------:R-:W-:-:S07]  /*a540*/  MOV R0, UR5 ;  /* 0x0000000500007c02 */ /* 0x000fce0008000f00 */
.L_x_179:
[----:B-1----:R1:W2:Y:S02]  /*a550*/  SYNCS.PHASECHK.TRANS64.TRYWAIT P0, [R0+URZ], R3 ;  /* 0x00000003000075a7 */ /* 0x0022a400080011ff */
[----:B--2---:R-:W-:Y:S05]  /*a560*/  @!P0 NANOSLEEP.SYNCS 0x989680 ;  /* 0x009896800000895d */ /* 0x004fea0003900000 */
[----:B------:R-:W2:Y:S02]  /*a570*/  @!P0 SYNCS.PHASECHK.TRANS64 P0, [R0+URZ], R3 ;  /* 0x00000003000085a7 */ /* 0x000ea400080010ff */
[----:B--2---:R-:W-:Y:S05]  /*a580*/  @!P0 BRA `(.L_x_179) ;  /* 0xfffffffc00f08947 */ /* 0x004fea000383ffff */
[----:B------:R-:W-:Y:S05]  /*a590*/  BRA `(.L_x_180) ;  /* 0xffffff9c009c7947 */ /* 0x000fea000383ffff */
.L_x_85:
[----:B------:R-:W-:-:S07]  /*a5a0*/  MOV R0, UR41 ;  /* 0x0000002900007c02 */ /* 0x000fce0008000f00 */
.L_x_181:
[----:B-1----:R1:W2:Y:S02]  /*a5b0*/  SYNCS.PHASECHK.TRANS64.TRYWAIT P1, [R0+URZ+0x110], R3 ;  /* 0x00011003000075a7 */ /* 0x0022a400080211ff */
[----:B--2---:R-:W-:Y:S05]  /*a5c0*/  @!P1 NANOSLEEP.SYNCS 0x989680 ;  /* 0x009896800000995d */ /* 0x004fea0003900000 */
[----:B------:R-:W2:Y:S02]  /*a5d0*/  @!P1 SYNCS.PHASECHK.TRANS64 P1, [R0+URZ+0x110], R3 ;  /* 0x00011003000095a7 */ /* 0x000ea400080210ff */
[----:B--2---:R-:W-:Y:S05]  /*a5e0*/  @!P1 BRA `(.L_x_181) ;  /* 0xfffffffc00f09947 */ /* 0x004fea000383ffff */
[----:B------:R-:W-:Y:S05]  /*a5f0*/  BRA `(.L_x_182) ;  /* 0xffffff9c00e87947 */ /* 0x000fea000383ffff */
.L_x_90:
[----:B--2---:R2:W3:Y:S02]  /*a600*/  SYNCS.PHASECHK.TRANS64.TRYWAIT P0, [R12+URZ+0x90], R9 ;  /* 0x000090090c0075a7 */ /* 0x0044e400080011ff */
[----:B---3--:R-:W-:Y:S05]  /*a610*/  @!P0 NANOSLEEP.SYNCS 0x989680 ;  /* 0x009896800000895d */ /* 0x008fea0003900000 */
[----:B------:R-:W3:Y:S02]  /*a620*/  @!P0 SYNCS.PHASECHK.TRANS64 P0, [R12+URZ+0x90], R9 ;  /* 0x000090090c0085a7 */ /* 0x000ee400080010ff */
[----:B---3--:R-:W-:Y:S05]  /*a630*/  @!P0 BRA `(.L_x_90) ;  /* 0xfffffffc00f08947 */ /* 0x008fea000383ffff */
[----:B------:R-:W-:Y:S05]  /*a640*/  BRA `(.L_x_183) ;  /* 0xffffffa400107947 */ /* 0x000fea000383ffff */
.L_x_93:
[----:B------:R-:W-:Y:S07]  /*a650*/  MOV R0, UR21 ;  /* 0x0000001500007c02 */ /* 0x000fee0008000f00 */
.L_x_184:
[----:B--2---:R2:W3:Y:S02]  /*a660*/  SYNCS.PHASECHK.TRANS64.TRYWAIT P2, [R0+URZ+0x88], R11 ;  /* 0x0000880b000075a7 */ /* 0x0044e400080411ff */
[----:B---3--:R-:W-:Y:S05]  /*a670*/  @!P2 NANOSLEEP.SYNCS 0x989680 ;  /* 0x009896800000a95d */ /* 0x008fea0003900000 */
[----:B------:R-:W3:Y:S02]  /*a680*/  @!P2 SYNCS.PHASECHK.TRANS64 P2, [R0+URZ+0x88], R11 ;  /* 0x0000880b0000a5a7 */ /* 0x000ee400080410ff */
[----:B---3--:R-:W-:Y:S05]  /*a690*/  @!P2 BRA `(.L_x_184) ;  /* 0xfffffffc00f0a947 */ /* 0x008fea000383ffff */
[----:B------:R-:W-:Y:S05]  /*a6a0*/  BRA `(.L_x_92) ;  /* 0xffffffa800787947 */ /* 0x000fea000383ffff */
.L_x_96:
[----:B--2---:R-:W-:Y:S07]  /*a6b0*/  MOV R0, UR21 ;  /* 0x0000001500007c02 */ /* 0x004fee0008000f00 */
.L_x_185:
[----:B--2---:R2:W3:Y:S02]  /*a6c0*/  SYNCS.PHASECHK.TRANS64.TRYWAIT P0, [R0+URZ+0x60], R9 ;  /* 0x00006009000075a7 */ /* 0x0044e400080011ff */
[----:B---3--:R-:W-:Y:S05]  /*a6d0*/  @!P0 NANOSLEEP.SYNCS 0x989680 ;  /* 0x009896800000895d */ /* 0x008fea0003900000 */
[----:B------:R-:W3:Y:S02]  /*a6e0*/  @!P0 SYNCS.PHASECHK.TRANS64 P0, [R0+URZ+0x60], R9 ;  /* 0x00006009000085a7 */ /* 0x000ee400080010ff */
[----:B---3--:R-:W-:Y:S05]  /*a6f0*/  @!P0 BRA `(.L_x_185) ;  /* 0xfffffffc00f08947 */ /* 0x008fea000383ffff */
[----:B------:R-:W-:Y:S05]  /*a700*/  BRA `(.L_x_186) ;  /* 0xffffffa800d47947 */ /* 0x000fea000383ffff */
.L_x_97:
[----:B------:R-:W-:Y:S07]  /*a710*/  MOV R0, UR21 ;  /* 0x0000001500007c02 */ /* 0x000fee0008000f00 */
.L_x_187:
[----:B--2---:R2:W3:Y:S02]  /*a720*/  SYNCS.PHASECHK.TRANS64.TRYWAIT P0, [R0+URZ+0x68], R9 ;  /* 0x00006809000075a7 */ /* 0x0044e400080011ff */
[----:B---3--:R-:W-:Y:S05]  /*a730*/  @!P0 NANOSLEEP.SYNCS 0x989680 ;  /* 0x009896800000895d */ /* 0x008fea0003900000 */
[----:B------:R-:W3:Y:S02]  /*a740*/  @!P0 SYNCS.PHASECHK.TRANS64 P0, [R0+URZ+0x68], R9 ;  /* 0x00006809000085a7 */ /* 0x000ee400080010ff */
[----:B---3--:R-:W-:Y:S05]  /*a750*/  @!P0 BRA `(.L_x_187) ;  /* 0xfffffffc00f08947 */ /* 0x008fea000383ffff */
[----:B------:R-:W-:Y:S05]  /*a760*/  BRA `(.L_x_188) ;  /* 0xffffffac00107947 */ /* 0x000fea000383ffff */
.L_x_98:
[----:B------:R-:W-:Y:S07]  /*a770*/  MOV R0, UR21 ;  /* 0x0000001500007c02 */ /* 0x000fee0008000f00 */
.L_x_189:
[----:B--2---:R2:W3:Y:S02]  /*a780*/  SYNCS.PHASECHK.TRANS64.TRYWAIT P0, [R0+URZ+0x70], R9 ;  /* 0x00007009000075a7 */ /* 0x0044e400080011ff */
[----:B---3--:R-:W-:Y:S05]  /*a790*/  @!P0 NANOSLEEP.SYNCS 0x989680 ;  /* 0x009896800000895d */ /* 0x008fea0003900000 */
[----:B------:R-:W3:Y:S02]  /*a7a0*/  @!P0 SYNCS.PHASECHK.TRANS64 P0, [R0+URZ+0x70], R9 ;  /* 0x00007009000085a7 */ /* 0x000ee400080010ff */
[----:B---3--:R-:W-:Y:S05]  /*a7b0*/  @!P0 BRA `(.L_x_189) ;  /* 0xfffffffc00f08947 */ /* 0x008fea000383ffff */
[----:B------:R-:W-:Y:S05]  /*a7c0*/  BRA `(.L_x_190) ;  /* 0xffffffac00587947 */ /* 0x000fea000383ffff */
.L_x_99:
[----:B------:R-:W-:Y:S07]  /*a7d0*/  MOV R0, UR21 ;  /* 0x0000001500007c02 */ /* 0x000fee0008000f00 */
.L_x_191:
[----:B--2---:R2:W3:Y:S02]  /*a7e0*/  SYNCS.PHASECHK.TRANS64.TRYWAIT P0, [R0+URZ+0x78], R9 ;  /* 0x00007809000075a7 */ /* 0x0044e400080011ff */
[----:B---3--:R-:W-:Y:S05]  /*a7f0*/  @!P0 NANOSLEEP.SYNCS 0x989680 ;  /* 0x009896800000895d */ /* 0x008fea0003900000 */
[----:B------:R-:W3:Y:S02]  /*a800*/  @!P0 SYNCS.PHASECHK.TRANS64 P0, [R0+URZ+0x78], R9 ;  /* 0x00007809000085a7 */ /* 0x000ee400080010ff */
[----:B---3--:R-:W-:Y:S05]  /*a810*/  @!P0 BRA `(.L_x_191) ;  /* 0xfffffffc00f08947 */ /* 0x008fea000383ffff */
[----:B------:R-:W-:Y:S05]  /*a820*/  BRA `(.L_x_192) ;  /* 0xffffffac009c7947 */ /* 0x000fea000383ffff */
.L_x_101:
[----:B------:R-:W-:-:S07]  /*a830*/  MOV R0, UR21 ;  /* 0x0000001500007c02 */ /* 0x000fce0008000f00 */
.L_x_193:
[----:B---3--:R3:W4:Y:S02]  /*a840*/  SYNCS.PHASECHK.TRANS64.TRYWAIT P0, [R0+URZ+0x60], R3 ;  /* 0x00006003000075a7 */ /* 0x00872400080011ff */
[----:B----4-:R-:W-:Y:S05]  /*a850*/  @!P0 NANOSLEEP.SYNCS 0x989680 ;  /* 0x009896800000895d */ /* 0x010fea0003900000 */
[----:B------:R-:W4:Y:S02]  /*a860*/  @!P0 SYNCS.PHASECHK.TRANS64 P0, [R0+URZ+0x60], R3 ;  /* 0x00006003000085a7 */ /* 0x000f2400080010ff */
[----:B----4-:R-:W-:Y:S05]  /*a870*/  @!P0 BRA `(.L_x_193) ;  /* 0xfffffffc00f08947 */ /* 0x010fea000383ffff */
[----:B------:R-:W-:Y:S05]  /*a880*/  BRA `(.L_x_194) ;  /* 0xffffffb000107947 */ /* 0x000fea000383ffff */
.L_x_102:
[----:B---3--:R-:W-:-:S07]  /*a890*/  MOV R0, UR21 ;  /* 0x0000001500007c02 */ /* 0x008fce0008000f00 */
.L_x_195:
[----:B---3--:R3:W4:Y:S02]  /*a8a0*/  SYNCS.PHASECHK.TRANS64.TRYWAIT P0, [R0+URZ+0x68], R3 ;  /* 0x00006803000075a7 */ /* 0x00872400080011ff */
[----:B----4-:R-:W-:Y:S05]  /*a8b0*/  @!P0 NANOSLEEP.SYNCS 0x989680 ;  /* 0x009896800000895d */ /* 0x010fea0003900000 */
[----:B------:R-:W4:Y:S02]  /*a8c0*/  @!P0 SYNCS.PHASECHK.TRANS64 P0, [R0+URZ+0x68], R3 ;  /* 0x00006803000085a7 */ /* 0x000f2400080010ff */
[----:B----4-:R-:W-:Y:S05]  /*a8d0*/  @!P0 BRA `(.L_x_195) ;  /* 0xfffffffc00f08947 */ /* 0x010fea000383ffff */
[----:B------:R-:W-:Y:S05]  /*a8e0*/  BRA `(.L_x_196) ;  /* 0xffffffb000007947 */ /* 0x000fea000383ffff */
.L_x_103:
[----:B---3--:R-:W-:-:S07]  /*a8f0*/  MOV R0, UR21 ;  /* 0x0000001500007c02 */ /* 0x008fce0008000f00 */
.L_x_197:
[----:B---3--:R3:W4:Y:S02]  /*a900*/  SYNCS.PHASECHK.TRANS64.TRYWAIT P0, [R0+URZ+0x70], R3 ;  /* 0x00007003000075a7 */ /* 0x00872400080011ff */
[----:B----4-:R-:W-:Y:S05]  /*a910*/  @!P0 NANOSLEEP.SYNCS 0x989680 ;  /* 0x009896800000895d */ /* 0x010fea0003900000 */
[----:B------:R-:W4:Y:S02]  /*a920*/  @!P0 SYNCS.PHASECHK.TRANS64 P0, [R0+URZ+0x70], R3 ;  /* 0x00007003000085a7 */ /* 0x000f2400080010ff */
[----:B----4-:R-:W-:Y:S05]  /*a930*/  @!P0 BRA `(.L_x_197) ;  /* 0xfffffffc00f08947 */ /* 0x010fea000383ffff */
[----:B------:R-:W-:Y:S05]  /*a940*/  BRA `(.L_x_198) ;  /* 0xffffffac00f07947 */ /* 0x000fea000383ffff */
.L_x_105:
[----:B-1----:R1:W2:Y:S02]  /*a950*/  SYNCS.PHASECHK.TRANS64.TRYWAIT P0, [R3+URZ+0x90], R0 ;  /* 0x00009000030075a7 */ /* 0x0022a400080011ff */
[----:B--2---:R-:W-:Y:S05]  /*a960*/  @!P0 NANOSLEEP.SYNCS 0x989680 ;  /* 0x009896800000895d */ /* 0x004fea0003900000 */
[----:B------:R-:W2:Y:S02]  /*a970*/  @!P0 SYNCS.PHASECHK.TRANS64 P0, [R3+URZ+0x90], R0 ;  /* 0x00009000030085a7 */ /* 0x000ea400080010ff */
[----:B--2---:R-:W-:Y:S05]  /*a980*/  @!P0 BRA `(.L_x_105) ;  /* 0xfffffffc00f08947 */ /* 0x004fea000383ffff */
[----:B------:R-:W-:Y:S05]  /*a990*/  BRA `(.L_x_199) ;  /* 0xffffffb000b07947 */ /* 0x000fea000383ffff */
.L_x_116:
[----:B-1----:R-:W-:Y:S04]  /*a9a0*/  MOV R2, UR44 ;  /* 0x0000002c00027c02 */ /* 0x002fe80008000f00 */
[----:B------:R1:W2:Y:S03]  /*a9b0*/  SYNCS.PHASECHK.TRANS64.TRYWAIT P1, [R2+URZ+0x40], R3 ;  /* 0x00004003020075a7 */ /* 0x0002a600080211ff */
[----:B--2---:R-:W-:Y:S05]  /*a9c0*/  @!P1 NANOSLEEP.SYNCS 0x989680 ;  /* 0x009896800000995d */ /* 0x004fea0003900000 */
[----:B------:R-:W2:Y:S02]  /*a9d0*/  @!P1 SYNCS.PHASECHK.TRANS64 P1, [R2+URZ+0x40], R3 ;  /* 0x00004003020095a7 */ /* 0x000ea400080210ff */
[----:B--2---:R-:W-:Y:S05]  /*a9e0*/  @!P1 BRA `(.L_x_116) ;  /* 0xfffffffc00ec9947 */ /* 0x004fea000383ffff */
[----:B------:R-:W-:Y:S05]  /*a9f0*/  BRA `(.L_x_115) ;  /* 0xffffffc000207947 */ /* 0x000fea000383ffff */
.L_x_118:
[----:B-1----:R1:W4:Y:S02]  /*aa00*/  SYNCS.PHASECHK.TRANS64.TRYWAIT P0, [R99+URZ+0xb0], R0 ;  /* 0x0000b000630075a7 */ /* 0x00232400080011ff */
[----:B----4-:R-:W-:Y:S05]  /*aa10*/  @!P0 NANOSLEEP.SYNCS 0x989680 ;  /* 0x009896800000895d */ /* 0x010fea0003900000 */
[----:B------:R-:W4:Y:S02]  /*aa20*/  @!P0 SYNCS.PHASECHK.TRANS64 P0, [R99+URZ+0xb0], R0 ;  /* 0x0000b000630085a7 */ /* 0x000f2400080010ff */
[----:B----4-:R-:W-:Y:S05]  /*aa30*/  @!P0 BRA `(.L_x_118) ;  /* 0xfffffffc00f08947 */ /* 0x010fea000383ffff */
[----:B------:R-:W-:Y:S05]  /*aa40*/  BRA `(.L_x_117) ;  /* 0xffffffc000487947 */ /* 0x000fea000383ffff */
.L_x_127:
[----:B---3--:R3:W4:Y:S02]  /*aa50*/  SYNCS.PHASECHK.TRANS64.TRYWAIT P0, [R3+URZ+0x40], R0 ;  /* 0x00004000030075a7 */ /* 0x00872400080011ff */
[----:B----4-:R-:W-:Y:S05]  /*aa60*/  @!P0 NANOSLEEP.SYNCS 0x989680 ;  /* 0x009896800000895d */ /* 0x010fea0003900000 */
[----:B------:R-:W4:Y:S02]  /*aa70*/  @!P0 SYNCS.PHASECHK.TRANS64 P0, [R3+URZ+0x40], R0 ;  /* 0x00004000030085a7 */ /* 0x000f2400080010ff */
[----:B----4-:R-:W-:Y:S05]  /*aa80*/  @!P0 BRA `(.L_x_127) ;  /* 0xfffffffc00f08947 */ /* 0x010fea000383ffff */
[----:B------:R-:W-:Y:S05]  /*aa90*/  BRA `(.L_x_126) ;  /* 0xffffffcc00247947 */ /* 0x000fea000383ffff */
.L_x_135:
[----:B---3--:R3:W4:Y:S02]  /*aaa0*/  SYNCS.PHASECHK.TRANS64.TRYWAIT P0, [R62+URZ+0x40], R5 ;  /* 0x000040053e0075a7 */ /* 0x00872400080011ff */
[----:B----4-:R-:W-:Y:S05]  /*aab0*/  @!P0 NANOSLEEP.SYNCS 0x989680 ;  /* 0x009896800000895d */ /* 0x010fea0003900000 */
[----:B------:R-:W4:Y:S02]  /*aac0*/  @!P0 SYNCS.PHASECHK.TRANS64 P0, [R62+URZ+0x40], R5 ;  /* 0x000040053e0085a7 */ /* 0x000f2400080010ff */
[----:B----4-:R-:W-:Y:S05]  /*aad0*/  @!P0 BRA `(.L_x_135) ;  /* 0xfffffffc00f08947 */ /* 0x010fea000383ffff */
[----:B------:R-:W-:Y:S05]  /*aae0*/  BRA `(.L_x_134) ;  /* 0xffffffd800287947 */ /* 0x000fea000383ffff */
.L_x_143:
[----:B---3--:R3:W4:Y:S02]  /*aaf0*/  SYNCS.PHASECHK.TRANS64.TRYWAIT P0, [R62+URZ+0x40], R5 ;  /* 0x000040053e0075a7 */ /* 0x00872400080011ff */
[----:B----4-:R-:W-:Y:S05]  /*ab00*/  @!P0 NANOSLEEP.SYNCS 0x989680 ;  /* 0x009896800000895d */ /* 0x010fea0003900000 */
[----:B------:R-:W4:Y:S02]  /*ab10*/  @!P0 SYNCS.PHASECHK.TRANS64 P0, [R62+URZ+0x40], R5 ;  /* 0x000040053e0085a7 */ /* 0x000f2400080010ff */
[----:B----4-:R-:W-:Y:S05]  /*ab20*/  @!P0 BRA `(.L_x_143) ;  /* 0xfffffffc00f08947 */ /* 0x010fea000383ffff */
[----:B------:R-:W-:Y:S05]  /*ab30*/  BRA `(.L_x_142) ;  /* 0xffffffe4002c7947 */ /* 0x000fea000383ffff */
        .weak           $__internal_0_$__cuda_sm10x_tcgen05_guardrail_trap_col_being_dealloced_not_returned_by_alloc
        .type           $__internal_0_$__cuda_sm10x_tcgen05_guardrail_trap_col_being_dealloced_not_returned_by_alloc,@function
        .size           $__internal_0_$__cuda_sm10x_tcgen05_guardrail_trap_col_being_dealloced_not_returned_by_alloc,($__internal_1_$__cuda_sm10x_tcgen05_guardrail_trap_phase_invalid_during_alloc - $__internal_0_$__cuda_sm10x_tcgen05_guardrail_trap_col_being_dealloced_not_returned_by_alloc)
$__internal_0_$__cuda_sm10x_tcgen05_guardrail_trap_col_being_dealloced_not_returned_by_alloc:
[----:B------:R-:W-:Y:S05]  /*ab40*/  BPT.TRAP 0x1 ;  /* 0x000000040000795c */ /* 0x000fea0000300000 */
[----:B------:R-:W-:-:S04]  /*ab50*/  HFMA2 R3, -RZ, RZ, 0, 0 ;  /* 0x00000000ff037431 */ /* 0x000fc800000001ff */
[----:B------:R-:W-:Y:S05]  /*ab60*/  RET.REL.NODEC R2 `(_ZN7cutlass13device_kernelINS_4gemm6kernel13GemmUniversalIN4cute5tupleIJiiiiEEENS1_10collective13CollectiveMmaINS1_35MainloopSm100TmaUmmaWarpSpecializedILi4ELi2ELi4ENS5_IJNS4_1CILi2EEESB_NSA_ILi1EEEEEEEENS5_IJNSA_ILi256EEENSA_ILi128EEESG_EEENS_10bfloat16_tENS5_IJlSC_lEEESI_SJ_NS4_8TiledMMAINS4_8MMA_AtomIJNS4_26SM100_MMA_F16BF16_2x1SM_SSISI_SI_fLi256ELi128ELNS4_4UMMA5MajorE0ELSO_0ELNSN_7ScaleInE0ELSP_0EEEEEENS4_6LayoutINS5_IJSC_SC_SC_EEENS5_IJNSA_ILi0EEESU_SU_EEEEENS5_IJNS4_10UnderscoreESX_SX_EEEEENS4_28SM100_TMA_2SM_LOAD_MULTICASTENS4_14ComposedLayoutINS4_7SwizzleILi3ELi4ELi3EEENS4_18smem_ptr_flag_bitsILi16EEENSS_INS5_IJNSA_ILi8EEENSA_ILi64EEEEEENS5_IJS17_SC_EEEEEEEvNS4_8identityENS4_18SM100_TMA_2SM_LOADES1B_vS1C_EENS_8epilogue10collective18CollectiveEpilogueINS1F_23Sm100TmaWarpSpecializedILi4ELi2ELi32ELb1ELb0EEEJNS5_IJSG_SG_SG_EEENS5_IJNSS_ISG_SC_EENSS_INSA_ILi32EEESC_EEEEESI_SJ_SI_SJ_NS1F_6fusion15FusionCallbacksIS1J_NS1P_17LinearCombinationISI_fSI_fLNS_15FloatRoundStyleE2EEES1K_S1O_JEEENS4_5SM1004TMEM4LOAD26SM100_TMEM_LOAD_32dp32b32xENS4_13SM90_TMA_LOADENS11_INS12_ILi2ELi4ELi3EEES15_NSS_INS5_IJS16_S1M_EEENS5_IJS1M_SC_EEEEEEENS4_39AutoVectorizingCopyWithAssumedAlignmentILi128EEENS4_14SM90_TMA_STOREES24_S26_S26_EEEvvEEEEvNT_6ParamsE) ;  /* 0xffffff5402247950 */ /* 0x000fea0003c3ffff */
        .weak           $__internal_1_$__cuda_sm10x_tcgen05_guardrail_trap_phase_invalid_during_alloc
        .type           $__internal_1_$__cuda_sm10x_tcgen05_guardrail_trap_phase_invalid_during_alloc,@function
        .size           $__internal_1_$__cuda_sm10x_tcgen05_guardrail_trap_phase_invalid_during_alloc,($__internal_2_$__cuda_sm10x_tcgen05_guardrail_trap_unallocated_columns_being_dealloced - $__internal_1_$__cuda_sm10x_tcgen05_guardrail_trap_phase_invalid_during_alloc)
$__internal_1_$__cuda_sm10x_tcgen05_guardrail_trap_phase_invalid_during_alloc:
[----:B------:R-:W-:Y:S05]  /*ab70*/  BPT.TRAP 0x1 ;  /* 0x000000040000795c */ /* 0x000fea0000300000 */
[----:B------:R-:W-:-:S04]  /*ab80*/  MOV R5, 0x0 ;  /* 0x0000000000057802 */ /* 0x000fc80000000f00 */
[----:B------:R-:W-:Y:S05]  /*ab90*/  RET.REL.NODEC R4 `(_ZN7cutlass13device_kernelINS_4gemm6kernel13GemmUniversalIN4cute5tupleIJiiiiEEENS1_10collective13CollectiveMmaINS1_35MainloopSm100TmaUmmaWarpSpecializedILi4ELi2ELi4ENS5_IJNS4_1CILi2EEESB_NSA_ILi1EEEEEEEENS5_IJNSA_ILi256EEENSA_ILi128EEESG_EEENS_10bfloat16_tENS5_IJlSC_lEEESI_SJ_NS4_8TiledMMAINS4_8MMA_AtomIJNS4_26SM100_MMA_F16BF16_2x1SM_SSISI_SI_fLi256ELi128ELNS4_4UMMA5MajorE0ELSO_0ELNSN_7ScaleInE0ELSP_0EEEEEENS4_6LayoutINS5_IJSC_SC_SC_EEENS5_IJNSA_ILi0EEESU_SU_EEEEENS5_IJNS4_10UnderscoreESX_SX_EEEEENS4_28SM100_TMA_2SM_LOAD_MULTICASTENS4_14ComposedLayoutINS4_7SwizzleILi3ELi4ELi3EEENS4_18smem_ptr_flag_bitsILi16EEENSS_INS5_IJNSA_ILi8EEENSA_ILi64EEEEEENS5_IJS17_SC_EEEEEEEvNS4_8identityENS4_18SM100_TMA_2SM_LOADES1B_vS1C_EENS_8epilogue10collective18CollectiveEpilogueINS1F_23Sm100TmaWarpSpecializedILi4ELi2ELi32ELb1ELb0EEEJNS5_IJSG_SG_SG_EEENS5_IJNSS_ISG_SC_EENSS_INSA_ILi32EEESC_EEEEESI_SJ_SI_SJ_NS1F_6fusion15FusionCallbacksIS1J_NS1P_17LinearCombinationISI_fSI_fLNS_15FloatRoundStyleE2EEES1K_S1O_JEEENS4_5SM1004TMEM4LOAD26SM100_TMEM_LOAD_32dp32b32xENS4_13SM90_TMA_LOADENS11_INS12_ILi2ELi4ELi3EEES15_NSS_INS5_IJS16_S1M_EEENS5_IJS1M_SC_EEEEEEENS4_39AutoVectorizingCopyWithAssumedAlignmentILi128EEENS4_14SM90_TMA_STOREES24_S26_S26_EEEvvEEEEvNT_6ParamsE) ;  /* 0xffffff5404187950 */ /* 0x000fea0003c3ffff */
        .weak           $__internal_2_$__cuda_sm10x_tcgen05_guardrail_trap_unallocated_columns_being_dealloced
        .type           $__internal_2_$__cuda_sm10x_tcgen05_guardrail_trap_unallocated_columns_being_dealloced,@function
        .size           $__internal_2_$__cuda_sm10x_tcgen05_guardrail_trap_unallocated_columns_being_dealloced,(.L_x_201 - $__internal_2_$__cuda_sm10x_tcgen05_guardrail_trap_unallocated_columns_being_dealloced)
$__internal_2_$__cuda_sm10x_tcgen05_guardrail_trap_unallocated_columns_being_dealloced:
[----:B------:R-:W-:Y:S05]  /*aba0*/  BPT.TRAP 0x1 ;  /* 0x000000040000795c */ /* 0x000fea0000300000 */
[----:B------:R-:W-:-:S04]  /*abb0*/  HFMA2 R3, -RZ, RZ, 0, 0 ;  /* 0x00000000ff037431 */ /* 0x000fc800000001ff */
[----:B------:R-:W-:Y:S05]  /*abc0*/  RET.REL.NODEC R2 `(_ZN7cutlass13device_kernelINS_4gemm6kernel13GemmUniversalIN4cute5tupleIJiiiiEEENS1_10collective13CollectiveMmaINS1_35MainloopSm100TmaUmmaWarpSpecializedILi4ELi2ELi4ENS5_IJNS4_1CILi2EEESB_NSA_ILi1EEEEEEEENS5_IJNSA_ILi256EEENSA_ILi128EEESG_EEENS_10bfloat16_tENS5_IJlSC_lEEESI_SJ_NS4_8TiledMMAINS4_8MMA_AtomIJNS4_26SM100_MMA_F16BF16_2x1SM_SSISI_SI_fLi256ELi128ELNS4_4UMMA5MajorE0ELSO_0ELNSN_7ScaleInE0ELSP_0EEEEEENS4_6LayoutINS5_IJSC_SC_SC_EEENS5_IJNSA_ILi0EEESU_SU_EEEEENS5_IJNS4_10UnderscoreESX_SX_EEEEENS4_28SM100_TMA_2SM_LOAD_MULTICASTENS4_14ComposedLayoutINS4_7SwizzleILi3ELi4ELi3EEENS4_18smem_ptr_flag_bitsILi16EEENSS_INS5_IJNSA_ILi8EEENSA_ILi64EEEEEENS5_IJS17_SC_EEEEEEEvNS4_8identityENS4_18SM100_TMA_2SM_LOADES1B_vS1C_EENS_8epilogue10collective18CollectiveEpilogueINS1F_23Sm100TmaWarpSpecializedILi4ELi2ELi32ELb1ELb0EEEJNS5_IJSG_SG_SG_EEENS5_IJNSS_ISG_SC_EENSS_INSA_ILi32EEESC_EEEEESI_SJ_SI_SJ_NS1F_6fusion15FusionCallbacksIS1J_NS1P_17LinearCombinationISI_fSI_fLNS_15FloatRoundStyleE2EEES1K_S1O_JEEENS4_5SM1004TMEM4LOAD26SM100_TMEM_LOAD_32dp32b32xENS4_13SM90_TMA_LOADENS11_INS12_ILi2ELi4ELi3EEES15_NSS_INS5_IJS16_S1M_EEENS5_IJS1M_SC_EEEEEEENS4_39AutoVectorizingCopyWithAssumedAlignmentILi128EEENS4_14SM90_TMA_STOREES24_S26_S26_EEEvvEEEEvNT_6ParamsE) ;  /* 0xffffff54020c7950 */ /* 0x000fea0003c3ffff */
.L_x_200:
[----:B------:R-:W-:-:S00]  /*abd0*/  BRA `(.L_x_200) ;  /* 0xfffffffc00fc7947 */ /* 0x000fc0000383ffff */
[----:B------:R-:W-:-:S00]  /*abe0*/  NOP ;  /* 0x0000000000007918 */ /* 0x000fc00000000000 */
        /* <DEDUP_REMOVED lines=9> */
.L_x_201:


//--------------------- .nv.global.init           --------------------------
	.section	.nv.global.init,"aw",@progbits
.nv.global.init:
	.type		$str$27,@object
	.size		$str$27,($str$28 - $str$27)
$str$27:
        /*0000*/ 	.byte	0x28, 0x61, 0x64, 0x64, 0x72, 0x65, 0x73, 0x73, 0x20, 0x26, 0x20, 0x6d, 0x61, 0x73, 0x6b, 0x29
        /*0010*/ 	.byte	0x20, 0x3d, 0x3d, 0x20, 0x30, 0x00
	.type		$str$28,@object
	.size		$str$28,($str$26 - $str$28)
$str$28:
        /*0016*/ 	.byte	0x2f, 0x74, 0x6d, 0x70, 0x2f, 0x63, 0x75, 0x74, 0x6c, 0x61, 0x73, 0x73, 0x5f, 0x73, 0x77, 0x65
        /*0026*/ 	.byte	0x65, 0x70, 0x5f, 0x73, 0x72, 0x63, 0x2f, 0x69, 0x6e, 0x63, 0x6c, 0x75, 0x64, 0x65, 0x2f, 0x63
        /*0036*/ 	.byte	0x75, 0x74, 0x65, 0x2f, 0x70, 0x6f, 0x69, 0x6e, 0x74, 0x65, 0x72, 0x5f, 0x66, 0x6c, 0x61, 0x67
        /*0046*/ 	.byte	0x67, 0x65, 0x64, 0x2e, 0x68, 0x70, 0x70, 0x00
	.type		$str$26,@object
	.size		$str$26,($str$25 - $str$26)
$str$26:
        /*004e*/ 	.byte	0x2f, 0x74, 0x6d, 0x70, 0x2f, 0x63, 0x75, 0x74, 0x6c, 0x61, 0x73, 0x73, 0x5f, 0x73, 0x77, 0x65
        /*005e*/ 	.byte	0x65, 0x70, 0x5f, 0x73, 0x72, 0x63, 0x2f, 0x69, 0x6e, 0x63, 0x6c, 0x75, 0x64, 0x65, 0x2f, 0x63
        /*006e*/ 	.byte	0x75, 0x74, 0x65, 0x2f, 0x61, 0x74, 0x6f, 0x6d, 0x2f, 0x63, 0x6f, 0x70, 0x79, 0x5f, 0x74, 0x72
        /*007e*/ 	.byte	0x61, 0x69, 0x74, 0x73, 0x5f, 0x73, 0x6d, 0x31, 0x30, 0x30, 0x2e, 0x68, 0x70, 0x70, 0x00
	.type		$str$25,@object
	.size		$str$25,(__unnamed_1 - $str$25)
$str$25:
        /*008d*/ 	.byte	0x28, 0x28, 0x75, 0x69, 0x6e, 0x74, 0x33, 0x32, 0x5f, 0x74, 0x28, 0x74, 0x68, 0x72, 0x65, 0x61
        /*009d*/ 	.byte	0x64, 0x49, 0x64, 0x78, 0x2e, 0x78, 0x29, 0x20, 0x2f, 0x20, 0x33, 0x32, 0x29, 0x20, 0x25, 0x20
        /*00ad*/ 	.byte	0x34, 0x29, 0x20, 0x3d, 0x3d, 0x20, 0x28, 0x28, 0x28, 0x74, 0x6d, 0x65, 0x6d, 0x5f, 0x61, 0x64
        /*00bd*/ 	.byte	0x64, 0x72, 0x20, 0x3e, 0x3e, 0x20, 0x31, 0x36, 0x29, 0x20, 0x2f, 0x20, 0x33, 0x32, 0x29, 0x20
        /*00cd*/ 	.byte	0x25, 0x20, 0x34, 0x29, 0x00
	.type		__unnamed_1,@object
	.size		__unnamed_1,(__unnamed_2 - __unnamed_1)
__unnamed_1:
        /*00d2*/ 	.byte	0x61, 0x75, 0x74, 0x6f, 0x20, 0x63, 0x75, 0x74, 0x65, 0x3a, 0x3a, 0x61, 0x73, 0x5f, 0x70, 0x6f
        /* <DEDUP_REMOVED lines=24> */
        /*0262*/ 	.byte	0x34, 0x30, 0x39, 0x36, 0x3e, 0x3e, 0x3e, 0x3e, 0x5d, 0x00
	.type		__unnamed_2,@object
	.size		__unnamed_2,(.L_2 - __unnamed_2)
__unnamed_2:
        /* <DEDUP_REMOVED lines=42> */
        /*050c*/ 	.byte	0x3e, 0x3e, 0x5d, 0x00
.L_2:


//--------------------- .nv.shared._ZN7cutlass13device_kernelINS_4gemm6kernel13GemmUniversalIN4cute5tupleIJiiiiEEENS1_10collective13CollectiveMmaINS1_35MainloopSm100TmaUmmaWarpSpecializedILi4ELi2ELi4ENS5_IJNS4_1CILi2EEESB_NSA_ILi1EEEEEEEENS5_IJNSA_ILi256EEENSA_ILi128EEESG_EEENS_10bfloat16_tENS5_IJlSC_lEEESI_SJ_NS4_8TiledMMAINS4_8MMA_AtomIJNS4_26SM100_MMA_F16BF16_2x1SM_SSISI_SI_fLi256ELi128ELNS4_4UMMA5MajorE0ELSO_0ELNSN_7ScaleInE0ELSP_0EEEEEENS4_6LayoutINS5_IJSC_SC_SC_EEENS5_IJNSA_ILi0EEESU_SU_EEEEENS5_IJNS4_10UnderscoreESX_SX_EEEEENS4_28SM100_TMA_2SM_LOAD_MULTICASTENS4_14ComposedLayoutINS4_7SwizzleILi3ELi4ELi3EEENS4_18smem_ptr_flag_bitsILi16EEENSS_INS5_IJNSA_ILi8EEENSA_ILi64EEEEEENS5_IJS17_SC_EEEEEEEvNS4_8identityENS4_18SM100_TMA_2SM_LOADES1B_vS1C_EENS_8epilogue10collective18CollectiveEpilogueINS1F_23Sm100TmaWarpSpecializedILi4ELi2ELi32ELb1ELb0EEEJNS5_IJSG_SG_SG_EEENS5_IJNSS_ISG_SC_EENSS_INSA_ILi32EEESC_EEEEESI_SJ_SI_SJ_NS1F_6fusion15FusionCallbacksIS1J_NS1P_17LinearCombinationISI_fSI_fLNS_15FloatRoundStyleE2EEES1K_S1O_JEEENS4_5SM1004TMEM4LOAD26SM100_TMEM_LOAD_32dp32b32xENS4_13SM90_TMA_LOADENS11_INS12_ILi2ELi4ELi3EEES15_NSS_INS5_IJS16_S1M_EEENS5_IJS1M_SC_EEEEEEENS4_39AutoVectorizingCopyWithAssumedAlignmentILi128EEENS4_14SM90_TMA_STOREES24_S26_S26_EEEvvEEEEvNT_6ParamsE --------------------------
	.section	.nv.shared._ZN7cutlass13device_kernelINS_4gemm6kernel13GemmUniversalIN4cute5tupleIJiiiiEEENS1_10collective13CollectiveMmaINS1_35MainloopSm100TmaUmmaWarpSpecializedILi4ELi2ELi4ENS5_IJNS4_1CILi2EEESB_NSA_ILi1EEEEEEEENS5_IJNSA_ILi256EEENSA_ILi128EEESG_EEENS_10bfloat16_tENS5_IJlSC_lEEESI_SJ_NS4_8TiledMMAINS4_8MMA_AtomIJNS4_26SM100_MMA_F16BF16_2x1SM_SSISI_SI_fLi256ELi128ELNS4_4UMMA5MajorE0ELSO_0ELNSN_7ScaleInE0ELSP_0EEEEEENS4_6LayoutINS5_IJSC_SC_SC_EEENS5_IJNSA_ILi0EEESU_SU_EEEEENS5_IJNS4_10UnderscoreESX_SX_EEEEENS4_28SM100_TMA_2SM_LOAD_MULTICASTENS4_14ComposedLayoutINS4_7SwizzleILi3ELi4ELi3EEENS4_18smem_ptr_flag_bitsILi16EEENSS_INS5_IJNSA_ILi8EEENSA_ILi64EEEEEENS5_IJS17_SC_EEEEEEEvNS4_8identityENS4_18SM100_TMA_2SM_LOADES1B_vS1C_EENS_8epilogue10collective18CollectiveEpilogueINS1F_23Sm100TmaWarpSpecializedILi4ELi2ELi32ELb1ELb0EEEJNS5_IJSG_SG_SG_EEENS5_IJNSS_ISG_SC_EENSS_INSA_ILi32EEESC_EEEEESI_SJ_SI_SJ_NS1F_6fusion15FusionCallbacksIS1J_NS1P_17LinearCombinationISI_fSI_fLNS_15FloatRoundStyleE2EEES1K_S1O_JEEENS4_5SM1004TMEM4LOAD26SM100_TMEM_LOAD_32dp32b32xENS4_13SM90_TMA_LOADENS11_INS12_ILi2ELi4ELi3EEES15_NSS_INS5_IJS16_S1M_EEENS5_IJS1M_SC_EEEEEEENS4_39AutoVectorizingCopyWithAssumedAlignmentILi128EEENS4_14SM90_TMA_STOREES24_S26_S26_EEEvvEEEEvNT_6ParamsE,"aw",@nobits
	.sectionflags	@""
	.align	16
	.zero		1024


//--------------------- .nv.shared.reserved.0     --------------------------
	.section	.nv.shared.reserved.0,"aw",@nobits
	.weak		__nv_reservedSMEM_offset_0_alias
	.size		__nv_reservedSMEM_offset_0_alias, 0, 64
	.other		__nv_reservedSMEM_offset_0_alias,@"STO_CUDA_RESERVED_SHARED STV_DEFAULT"
__nv_reservedSMEM_offset_0_alias:
	.zero		0
.nv.shared.reserved.0:
	.zero		64
	.weak		__nv_reservedSMEM_tcgen05_partition
	.type		__nv_reservedSMEM_tcgen05_partition,@object
	.size		__nv_reservedSMEM_tcgen05_partition,(.L_0 - __nv_reservedSMEM_tcgen05_partition)
__nv_reservedSMEM_tcgen05_partition:
	.zero		32
.L_0:


//--------------------- .nv.global                --------------------------
	.section	.nv.global,"aw",@nobits
.nv.global:
	.type		_ZN39_INTERNAL_f36af118_4_k_cu_50d5b828_85114cute1_E,@object
	.size		_ZN39_INTERNAL_f36af118_4_k_cu_50d5b828_85114cute1_E,(_ZN39_INTERNAL_f36af118_4_k_cu_50d5b828_85114cuda3std3__45__cpo6cbeginE - _ZN39_INTERNAL_f36af118_4_k_cu_50d5b828_85114cute1_E)
_ZN39_INTERNAL_f36af118_4_k_cu_50d5b828_85114cute1_E:
	.zero		1
	.type		_ZN39_INTERNAL_f36af118_4_k_cu_50d5b828_85114cuda3std3__45__cpo6cbeginE,@object
	.size		_ZN39_INTERNAL_f36af118_4_k_cu_50d5b828_85114cuda3std3__45__cpo6cbeginE,(_ZN39_INTERNAL_f36af118_4_k_cu_50d5b828_85114cuda3std3__48in_placeE - _ZN39_INTERNAL_f36af118_4_k_cu_50d5b828_85114cuda3std3__45__cpo6cbeginE)
_ZN39_INTERNAL_f36af118_4_k_cu_50d5b828_85114cuda3std3__45__cpo6cbeginE:
	.zero		1
	.type		_ZN39_INTERNAL_f36af118_4_k_cu_50d5b828_85114cuda3std3__48in_placeE,@object
	.size		_ZN39_INTERNAL_f36af118_4_k_cu_50d5b828_85114cuda3std3__48in_placeE,(_ZN39_INTERNAL_f36af118_4_k_cu_50d5b828_85114cuda3std6ranges3__45__cpo9iter_moveE - _ZN39_INTERNAL_f36af118_4_k_cu_50d5b828_85114cuda3std3__48in_placeE)
_ZN39_INTERNAL_f36af118_4_k_cu_50d5b828_85114cuda3std3__48in_placeE:
	.zero		1
	.type		_ZN39_INTERNAL_f36af118_4_k_cu_50d5b828_85114cuda3std6ranges3__45__cpo9iter_moveE,@object
	.size		_ZN39_INTERNAL_f36af118_4_k_cu_50d5b828_85114cuda3std6ranges3__45__cpo9iter_moveE,(_ZN39_INTERNAL_f36af118_4_k_cu_50d5b828_85114cuda3std3__45__cpo5beginE - _ZN39_INTERNAL_f36af118_4_k_cu_50d5b828_85114cuda3std6ranges3__45__cpo9iter_moveE)
_ZN39_INTERNAL_f36af118_4_k_cu_50d5b828_85114cuda3std6ranges3__45__cpo9iter_moveE:
	.zero		1
	.type		_ZN39_INTERNAL_f36af118_4_k_cu_50d5b828_85114cuda3std3__45__cpo5beginE,@object
	.size		_ZN39_INTERNAL_f36af118_4_k_cu_50d5b828_85114cuda3std3__45__cpo5beginE,(_ZN39_INTERNAL_f36af118_4_k_cu_50d5b828_85114cuda3std3__441_GLOBAL__N__f36af118_4_k_cu_50d5b828_85116ignoreE - _ZN39_INTERNAL_f36af118_4_k_cu_50d5b828_85114cuda3std3__45__cpo5beginE)
_ZN39_INTERNAL_f36af118_4_k_cu_50d5b828_85114cuda3std3__45__cpo5beginE:
	.zero		1
	.type		_ZN39_INTERNAL_f36af118_4_k_cu_50d5b828_85114cuda3std3__441_GLOBAL__N__f36af118_4_k_cu_50d5b828_85116ignoreE,@object
	.size		_ZN39_INTERNAL_f36af118_4_k_cu_50d5b828_85114cuda3std3__441_GLOBAL__N__f36af118_4_k_cu_50d5b828_85116ignoreE,(_ZN39_INTERNAL_f36af118_4_k_cu_50d5b828_85114cute7productE - _ZN39_INTERNAL_f36af118_4_k_cu_50d5b828_85114cuda3std3__441_GLOBAL__N__f36af118_4_k_cu_50d5b828_85116ignoreE)
_ZN39_INTERNAL_f36af118_4_k_cu_50d5b828_85114cuda3std3__441_GLOBAL__N__f36af118_4_k_cu_50d5b828_85116ignoreE:
	.zero		1
	.type		_ZN39_INTERNAL_f36af118_4_k_cu_50d5b828_85114cute7productE,@object
	.size		_ZN39_INTERNAL_f36af118_4_k_cu_50d5b828_85114cute7productE,(_ZN39_INTERNAL_f36af118_4_k_cu_50d5b828_85114cuda3std3__45__cpo3endE - _ZN39_INTERNAL_f36af118_4_k_cu_50d5b828_85114cute7productE)
_ZN39_INTERNAL_f36af118_4_k_cu_50d5b828_85114cute7productE:
	.zero		1
	.type		_ZN39_INTERNAL_f36af118_4_k_cu_50d5b828_85114cuda3std3__45__cpo3endE,@object
	.size		_ZN39_INTERNAL_f36af118_4_k_cu_50d5b828_85114cuda3std3__45__cpo3endE,(_ZN39_INTERNAL_f36af118_4_k_cu_50d5b828_85114cuda3std3__419piecewise_constructE - _ZN39_INTERNAL_f36af118_4_k_cu_50d5b828_85114cuda3std3__45__cpo3endE)
_ZN39_INTERNAL_f36af118_4_k_cu_50d5b828_85114cuda3std3__45__cpo3endE:
	.zero		1
	.type		_ZN39_INTERNAL_f36af118_4_k_cu_50d5b828_85114cuda3std3__419piecewise_constructE,@object
	.size		_ZN39_INTERNAL_f36af118_4_k_cu_50d5b828_85114cuda3std3__419piecewise_constructE,(_ZN39_INTERNAL_f36af118_4_k_cu_50d5b828_85114cuda3std3__45__cpo4cendE - _ZN39_INTERNAL_f36af118_4_k_cu_50d5b828_85114cuda3std3__419piecewise_constructE)
_ZN39_INTERNAL_f36af118_4_k_cu_50d5b828_85114cuda3std3__419piecewise_constructE:
	.zero		1
	.type		_ZN39_INTERNAL_f36af118_4_k_cu_50d5b828_85114cuda3std3__45__cpo4cendE,@object
	.size		_ZN39_INTERNAL_f36af118_4_k_cu_50d5b828_85114cuda3std3__45__cpo4cendE,(_ZN39_INTERNAL_f36af118_4_k_cu_50d5b828_85114cuda3std6ranges3__45__cpo4swapE - _ZN39_INTERNAL_f36af118_4_k_cu_50d5b828_85114cuda3std3__45__cpo4cendE)
_ZN39_INTERNAL_f36af118_4_k_cu_50d5b828_85114cuda3std3__45__cpo4cendE:
	.zero		1
	.type		_ZN39_INTERNAL_f36af118_4_k_cu_50d5b828_85114cuda3std6ranges3__45__cpo4swapE,@object
	.size		_ZN39_INTERNAL_f36af118_4_k_cu_50d5b828_85114cuda3std6ranges3__45__cpo4swapE,(.L_10 - _ZN39_INTERNAL_f36af118_4_k_cu_50d5b828_85114cuda3std6ranges3__45__cpo4swapE)
_ZN39_INTERNAL_f36af118_4_k_cu_50d5b828_85114cuda3std6ranges3__45__cpo4swapE:
	.zero		1
.L_10:


//--------------------- .nv.constant0._ZN7cutlass13device_kernelINS_4gemm6kernel13GemmUniversalIN4cute5tupleIJiiiiEEENS1_10collective13CollectiveMmaINS1_35MainloopSm100TmaUmmaWarpSpecializedILi4ELi2ELi4ENS5_IJNS4_1CILi2EEESB_NSA_ILi1EEEEEEEENS5_IJNSA_ILi256EEENSA_ILi128EEESG_EEENS_10bfloat16_tENS5_IJlSC_lEEESI_SJ_NS4_8TiledMMAINS4_8MMA_AtomIJNS4_26SM100_MMA_F16BF16_2x1SM_SSISI_SI_fLi256ELi128ELNS4_4UMMA5MajorE0ELSO_0ELNSN_7ScaleInE0ELSP_0EEEEEENS4_6LayoutINS5_IJSC_SC_SC_EEENS5_IJNSA_ILi0EEESU_SU_EEEEENS5_IJNS4_10UnderscoreESX_SX_EEEEENS4_28SM100_TMA_2SM_LOAD_MULTICASTENS4_14ComposedLayoutINS4_7SwizzleILi3ELi4ELi3EEENS4_18smem_ptr_flag_bitsILi16EEENSS_INS5_IJNSA_ILi8EEENSA_ILi64EEEEEENS5_IJS17_SC_EEEEEEEvNS4_8identityENS4_18SM100_TMA_2SM_LOADES1B_vS1C_EENS_8epilogue10collective18CollectiveEpilogueINS1F_23Sm100TmaWarpSpecializedILi4ELi2ELi32ELb1ELb0EEEJNS5_IJSG_SG_SG_EEENS5_IJNSS_ISG_SC_EENSS_INSA_ILi32EEESC_EEEEESI_SJ_SI_SJ_NS1F_6fusion15FusionCallbacksIS1J_NS1P_17LinearCombinationISI_fSI_fLNS_15FloatRoundStyleE2EEES1K_S1O_JEEENS4_5SM1004TMEM4LOAD26SM100_TMEM_LOAD_32dp32b32xENS4_13SM90_TMA_LOADENS11_INS12_ILi2ELi4ELi3EEES15_NSS_INS5_IJS16_S1M_EEENS5_IJS1M_SC_EEEEEEENS4_39AutoVectorizingCopyWithAssumedAlignmentILi128EEENS4_14SM90_TMA_STOREES24_S26_S26_EEEvvEEEEvNT_6ParamsE --------------------------
	.section	.nv.constant0._ZN7cutlass13device_kernelINS_4gemm6kernel13GemmUniversalIN4cute5tupleIJiiiiEEENS1_10collective13CollectiveMmaINS1_35MainloopSm100TmaUmmaWarpSpecializedILi4ELi2ELi4ENS5_IJNS4_1CILi2EEESB_NSA_ILi1EEEEEEEENS5_IJNSA_ILi256EEENSA_ILi128EEESG_EEENS_10bfloat16_tENS5_IJlSC_lEEESI_SJ_NS4_8TiledMMAINS4_8MMA_AtomIJNS4_26SM100_MMA_F16BF16_2x1SM_SSISI_SI_fLi256ELi128ELNS4_4UMMA5MajorE0ELSO_0ELNSN_7ScaleInE0ELSP_0EEEEEENS4_6LayoutINS5_IJSC_SC_SC_EEENS5_IJNSA_ILi0EEESU_SU_EEEEENS5_IJNS4_10UnderscoreESX_SX_EEEEENS4_28SM100_TMA_2SM_LOAD_MULTICASTENS4_14ComposedLayoutINS4_7SwizzleILi3ELi4ELi3EEENS4_18smem_ptr_flag_bitsILi16EEENSS_INS5_IJNSA_ILi8EEENSA_ILi64EEEEEENS5_IJS17_SC_EEEEEEEvNS4_8identityENS4_18SM100_TMA_2SM_LOADES1B_vS1C_EENS_8epilogue10collective18CollectiveEpilogueINS1F_23Sm100TmaWarpSpecializedILi4ELi2ELi32ELb1ELb0EEEJNS5_IJSG_SG_SG_EEENS5_IJNSS_ISG_SC_EENSS_INSA_ILi32EEESC_EEEEESI_SJ_SI_SJ_NS1F_6fusion15FusionCallbacksIS1J_NS1P_17LinearCombinationISI_fSI_fLNS_15FloatRoundStyleE2EEES1K_S1O_JEEENS4_5SM1004TMEM4LOAD26SM100_TMEM_LOAD_32dp32b32xENS4_13SM90_TMA_LOADENS11_INS12_ILi2ELi4ELi3EEES15_NSS_INS5_IJS16_S1M_EEENS5_IJS1M_SC_EEEEEEENS4_39AutoVectorizingCopyWithAssumedAlignmentILi128EEENS4_14SM90_TMA_STOREES24_S26_S26_EEEvvEEEEvNT_6ParamsE,"a",@progbits
	.sectionflags	@""
	.align	4
.nv.constant0._ZN7cutlass13device_kernelINS_4gemm6kernel13GemmUniversalIN4cute5tupleIJiiiiEEENS1_10collective13CollectiveMmaINS1_35MainloopSm100TmaUmmaWarpSpecializedILi4ELi2ELi4ENS5_IJNS4_1CILi2EEESB_NSA_ILi1EEEEEEEENS5_IJNSA_ILi256EEENSA_ILi128EEESG_EEENS_10bfloat16_tENS5_IJlSC_lEEESI_SJ_NS4_8TiledMMAINS4_8MMA_AtomIJNS4_26SM100_MMA_F16BF16_2x1SM_SSISI_SI_fLi256ELi128ELNS4_4UMMA5MajorE0ELSO_0ELNSN_7ScaleInE0ELSP_0EEEEEENS4_6LayoutINS5_IJSC_SC_SC_EEENS5_IJNSA_ILi0EEESU_SU_EEEEENS5_IJNS4_10UnderscoreESX_SX_EEEEENS4_28SM100_TMA_2SM_LOAD_MULTICASTENS4_14ComposedLayoutINS4_7SwizzleILi3ELi4ELi3EEENS4_18smem_ptr_flag_bitsILi16EEENSS_INS5_IJNSA_ILi8EEENSA_ILi64EEEEEENS5_IJS17_SC_EEEEEEEvNS4_8identityENS4_18SM100_TMA_2SM_LOADES1B_vS1C_EENS_8epilogue10collective18CollectiveEpilogueINS1F_23Sm100TmaWarpSpecializedILi4ELi2ELi32ELb1ELb0EEEJNS5_IJSG_SG_SG_EEENS5_IJNSS_ISG_SC_EENSS_INSA_ILi32EEESC_EEEEESI_SJ_SI_SJ_NS1F_6fusion15FusionCallbacksIS1J_NS1P_17LinearCombinationISI_fSI_fLNS_15FloatRoundStyleE2EEES1K_S1O_JEEENS4_5SM1004TMEM4LOAD26SM100_TMEM_LOAD_32dp32b32xENS4_13SM90_TMA_LOADENS11_INS12_ILi2ELi4ELi3EEES15_NSS_INS5_IJS16_S1M_EEENS5_IJS1M_SC_EEEEEEENS4_39AutoVectorizingCopyWithAssumedAlignmentILi128EEENS4_14SM90_TMA_STOREES24_S26_S26_EEEvvEEEEvNT_6ParamsE:
	.zero		2944


//--------------------- SYMBOLS --------------------------

	.type		.nv.reservedSmem.offset0,@object
	.size		.nv.reservedSmem.offset0,0x4
	.type		.nv.reservedSmem.cap,@object
	.size		.nv.reservedSmem.cap,0x4
	.type		__assertfail,@function
